//
// Generated by NVIDIA NVVM Compiler
//
// Compiler Build ID: CL-36424714
// Cuda compilation tools, release 13.0, V13.0.88
// Based on NVVM 20.0.0
//

.version 9.0
.target sm_100
.address_size 64

	// .globl	_Z6runGeo5Orbit6Poly1dS0_15OutputImageArrs14InputImageArrsii
.func  (.param .align 16 .b8 func_retval0[16]) __internal_trig_reduction_slowpathd
(
	.param .b64 __internal_trig_reduction_slowpathd_param_0
)
;
.func  (.param .b64 func_retval0) __internal_accurate_pow
(
	.param .b64 __internal_accurate_pow_param_0
)
;
.const .align 8 .b8 d_inpts_double[72];
.const .align 4 .b8 d_inpts_int[12];
.global .align 8 .b8 __cudart_i2opi_d[144] = {8, 93, 141, 31, 177, 95, 251, 107, 234, 146, 82, 138, 247, 57, 7, 61, 123, 241, 229, 235, 199, 186, 39, 117, 45, 234, 95, 158, 102, 63, 70, 79, 183, 9, 203, 39, 207, 126, 54, 109, 31, 109, 10, 90, 139, 17, 47, 239, 15, 152, 5, 222, 255, 151, 248, 31, 59, 40, 249, 189, 139, 95, 132, 156, 244, 57, 83, 131, 57, 214, 145, 57, 65, 126, 95, 180, 38, 112, 156, 233, 132, 68, 187, 46, 245, 53, 130, 232, 62, 167, 41, 177, 28, 235, 29, 254, 28, 146, 209, 9, 234, 46, 73, 6, 224, 210, 77, 66, 58, 110, 36, 183, 97, 197, 187, 222, 171, 99, 81, 254, 65, 144, 67, 60, 153, 149, 98, 219, 192, 221, 52, 245, 209, 87, 39, 252, 41, 21, 68, 78, 110, 131, 249, 162};
.global .align 16 .b8 __cudart_sin_cos_coeffs[128] = {70, 210, 176, 44, 241, 229, 90, 190, 146, 227, 172, 105, 227, 29, 199, 62, 161, 98, 219, 25, 160, 1, 42, 191, 24, 8, 17, 17, 17, 17, 129, 63, 84, 85, 85, 85, 85, 85, 197, 191, 0, 0, 0, 0, 0, 0, 0, 0, 0, 0, 0, 0, 0, 0, 0, 0, 100, 129, 253, 32, 131, 255, 168, 189, 40, 133, 239, 193, 167, 238, 33, 62, 217, 230, 6, 142, 79, 126, 146, 190, 233, 188, 221, 25, 160, 1, 250, 62, 71, 93, 193, 22, 108, 193, 86, 191, 81, 85, 85, 85, 85, 85, 165, 63, 0, 0, 0, 0, 0, 0, 224, 191, 0, 0, 0, 0, 0, 0, 240, 63};

.visible .entry _Z6runGeo5Orbit6Poly1dS0_15OutputImageArrs14InputImageArrsii(
	.param .align 8 .b8 _Z6runGeo5Orbit6Poly1dS0_15OutputImageArrs14InputImageArrsii_param_0[16],
	.param .align 8 .b8 _Z6runGeo5Orbit6Poly1dS0_15OutputImageArrs14InputImageArrsii_param_1[32],
	.param .align 8 .b8 _Z6runGeo5Orbit6Poly1dS0_15OutputImageArrs14InputImageArrsii_param_2[32],
	.param .align 8 .b8 _Z6runGeo5Orbit6Poly1dS0_15OutputImageArrs14InputImageArrsii_param_3[32],
	.param .align 8 .b8 _Z6runGeo5Orbit6Poly1dS0_15OutputImageArrs14InputImageArrsii_param_4[24],
	.param .u32 _Z6runGeo5Orbit6Poly1dS0_15OutputImageArrs14InputImageArrsii_param_5,
	.param .u32 _Z6runGeo5Orbit6Poly1dS0_15OutputImageArrs14InputImageArrsii_param_6
)
{
	.reg .pred 	%p<392>;
	.reg .b16 	%rs<15>;
	.reg .b32 	%r<822>;
	.reg .b64 	%rd<113>;
	.reg .b64 	%fd<1364>;

	ld.param.u64 	%rd29, [_Z6runGeo5Orbit6Poly1dS0_15OutputImageArrs14InputImageArrsii_param_4+16];
	ld.param.u64 	%rd28, [_Z6runGeo5Orbit6Poly1dS0_15OutputImageArrs14InputImageArrsii_param_4+8];
	ld.param.u64 	%rd27, [_Z6runGeo5Orbit6Poly1dS0_15OutputImageArrs14InputImageArrsii_param_4];
	ld.param.u64 	%rd26, [_Z6runGeo5Orbit6Poly1dS0_15OutputImageArrs14InputImageArrsii_param_3+24];
	ld.param.u64 	%rd25, [_Z6runGeo5Orbit6Poly1dS0_15OutputImageArrs14InputImageArrsii_param_3+16];
	ld.param.u64 	%rd24, [_Z6runGeo5Orbit6Poly1dS0_15OutputImageArrs14InputImageArrsii_param_3+8];
	ld.param.u64 	%rd23, [_Z6runGeo5Orbit6Poly1dS0_15OutputImageArrs14InputImageArrsii_param_3];
	ld.param.u64 	%rd22, [_Z6runGeo5Orbit6Poly1dS0_15OutputImageArrs14InputImageArrsii_param_2+24];
	ld.param.f64 	%fd205, [_Z6runGeo5Orbit6Poly1dS0_15OutputImageArrs14InputImageArrsii_param_2+16];
	ld.param.f64 	%fd204, [_Z6runGeo5Orbit6Poly1dS0_15OutputImageArrs14InputImageArrsii_param_2+8];
	ld.param.u32 	%r148, [_Z6runGeo5Orbit6Poly1dS0_15OutputImageArrs14InputImageArrsii_param_2];
	ld.param.u64 	%rd21, [_Z6runGeo5Orbit6Poly1dS0_15OutputImageArrs14InputImageArrsii_param_1+24];
	ld.param.f64 	%fd203, [_Z6runGeo5Orbit6Poly1dS0_15OutputImageArrs14InputImageArrsii_param_1+16];
	ld.param.f64 	%fd202, [_Z6runGeo5Orbit6Poly1dS0_15OutputImageArrs14InputImageArrsii_param_1+8];
	ld.param.u32 	%r147, [_Z6runGeo5Orbit6Poly1dS0_15OutputImageArrs14InputImageArrsii_param_1];
	ld.param.u32 	%r146, [_Z6runGeo5Orbit6Poly1dS0_15OutputImageArrs14InputImageArrsii_param_0];
	ld.param.u64 	%rd20, [_Z6runGeo5Orbit6Poly1dS0_15OutputImageArrs14InputImageArrsii_param_0+8];
	ld.param.u32 	%r150, [_Z6runGeo5Orbit6Poly1dS0_15OutputImageArrs14InputImageArrsii_param_5];
	cvta.to.global.u64 	%rd1, %rd20;
	mov.u32 	%r151, %ntid.x;
	mov.u32 	%r152, %ctaid.x;
	mov.u32 	%r153, %tid.x;
	mad.lo.s32 	%r2, %r151, %r152, %r153;
	setp.ge.s32 	%p5, %r2, %r150;
	@%p5 bra 	$L__BB0_157;
	cvta.to.global.u64 	%rd30, %rd29;
	cvta.to.global.u64 	%rd31, %rd28;
	cvta.to.global.u64 	%rd32, %rd27;
	ld.const.f64 	%fd1, [d_inpts_double];
	ld.const.f64 	%fd2, [d_inpts_double+8];
	mul.wide.s32 	%rd33, %r2, 8;
	add.s64 	%rd34, %rd32, %rd33;
	ld.global.f64 	%fd206, [%rd34];
	mul.f64 	%fd3, %fd206, 0d3F91DF46A2529D39;
	add.s64 	%rd35, %rd31, %rd33;
	ld.global.f64 	%fd207, [%rd35];
	mul.f64 	%fd4, %fd207, 0d3F91DF46A2529D39;
	add.s64 	%rd36, %rd30, %rd33;
	ld.global.f64 	%fd5, [%rd36];
	abs.f64 	%fd6, %fd3;
	setp.neu.f64 	%p6, %fd6, 0d7FF0000000000000;
	@%p6 bra 	$L__BB0_3;
	mov.f64 	%fd213, 0d0000000000000000;
	mul.rn.f64 	%fd1292, %fd3, %fd213;
	mov.b32 	%r765, 0;
	bra.uni 	$L__BB0_5;
$L__BB0_3:
	mul.f64 	%fd208, %fd3, 0d3FE45F306DC9C883;
	cvt.rni.s32.f64 	%r765, %fd208;
	cvt.rn.f64.s32 	%fd209, %r765;
	fma.rn.f64 	%fd210, %fd209, 0dBFF921FB54442D18, %fd3;
	fma.rn.f64 	%fd211, %fd209, 0dBC91A62633145C00, %fd210;
	fma.rn.f64 	%fd1292, %fd209, 0dB97B839A252049C0, %fd211;
	setp.ltu.f64 	%p7, %fd6, 0d41E0000000000000;
	@%p7 bra 	$L__BB0_5;
	{ // callseq 0, 0
	.param .b64 param0;
	st.param.f64 	[param0], %fd3;
	.param .align 16 .b8 retval0[16];
	call.uni (retval0), 
	__internal_trig_reduction_slowpathd, 
	(
	param0
	);
	ld.param.f64 	%fd1292, [retval0];
	ld.param.b32 	%r765, [retval0+8];
	} // callseq 0
$L__BB0_5:
	shl.b32 	%r156, %r765, 6;
	cvt.u64.u32 	%rd37, %r156;
	and.b64  	%rd38, %rd37, 64;
	mov.u64 	%rd39, __cudart_sin_cos_coeffs;
	add.s64 	%rd40, %rd39, %rd38;
	mul.rn.f64 	%fd214, %fd1292, %fd1292;
	and.b32  	%r157, %r765, 1;
	setp.eq.b32 	%p8, %r157, 1;
	selp.f64 	%fd215, 0dBDA8FF8320FD8164, 0d3DE5DB65F9785EBA, %p8;
	ld.global.nc.v2.f64 	{%fd216, %fd217}, [%rd40];
	fma.rn.f64 	%fd218, %fd215, %fd214, %fd216;
	fma.rn.f64 	%fd219, %fd218, %fd214, %fd217;
	ld.global.nc.v2.f64 	{%fd220, %fd221}, [%rd40+16];
	fma.rn.f64 	%fd222, %fd219, %fd214, %fd220;
	fma.rn.f64 	%fd223, %fd222, %fd214, %fd221;
	ld.global.nc.v2.f64 	{%fd224, %fd225}, [%rd40+32];
	fma.rn.f64 	%fd226, %fd223, %fd214, %fd224;
	fma.rn.f64 	%fd227, %fd226, %fd214, %fd225;
	fma.rn.f64 	%fd228, %fd227, %fd1292, %fd1292;
	fma.rn.f64 	%fd229, %fd227, %fd214, 0d3FF0000000000000;
	selp.f64 	%fd230, %fd229, %fd228, %p8;
	and.b32  	%r158, %r765, 2;
	setp.eq.s32 	%p9, %r158, 0;
	mov.f64 	%fd231, 0d0000000000000000;
	sub.f64 	%fd232, %fd231, %fd230;
	selp.f64 	%fd11, %fd230, %fd232, %p9;
	{
	.reg .b32 %temp; 
	mov.b64 	{%temp, %r6}, %fd11;
	}
	mov.f64 	%fd233, 0d4000000000000000;
	{
	.reg .b32 %temp; 
	mov.b64 	{%temp, %r159}, %fd233;
	}
	and.b32  	%r8, %r159, 2146435072;
	setp.eq.s32 	%p10, %r8, 1062207488;
	abs.f64 	%fd12, %fd11;
	{ // callseq 1, 0
	.param .b64 param0;
	st.param.f64 	[param0], %fd12;
	.param .b64 retval0;
	call.uni (retval0), 
	__internal_accurate_pow, 
	(
	param0
	);
	ld.param.f64 	%fd234, [retval0];
	} // callseq 1
	setp.lt.s32 	%p11, %r6, 0;
	neg.f64 	%fd236, %fd234;
	selp.f64 	%fd237, %fd236, %fd234, %p10;
	selp.f64 	%fd1294, %fd237, %fd234, %p11;
	setp.neu.f64 	%p12, %fd11, 0d0000000000000000;
	@%p12 bra 	$L__BB0_7;
	setp.eq.s32 	%p13, %r8, 1062207488;
	selp.b32 	%r160, %r6, 0, %p13;
	setp.lt.s32 	%p14, %r159, 0;
	or.b32  	%r161, %r160, 2146435072;
	selp.b32 	%r162, %r161, %r160, %p14;
	mov.b32 	%r163, 0;
	mov.b64 	%fd1294, {%r163, %r162};
$L__BB0_7:
	add.f64 	%fd238, %fd11, 0d4000000000000000;
	{
	.reg .b32 %temp; 
	mov.b64 	{%temp, %r164}, %fd238;
	}
	and.b32  	%r165, %r164, 2146435072;
	setp.ne.s32 	%p15, %r165, 2146435072;
	@%p15 bra 	$L__BB0_12;
	setp.num.f64 	%p16, %fd11, %fd11;
	@%p16 bra 	$L__BB0_10;
	mov.f64 	%fd239, 0d4000000000000000;
	add.rn.f64 	%fd1294, %fd11, %fd239;
	bra.uni 	$L__BB0_12;
$L__BB0_10:
	setp.neu.f64 	%p17, %fd12, 0d7FF0000000000000;
	@%p17 bra 	$L__BB0_12;
	setp.lt.s32 	%p18, %r6, 0;
	setp.eq.s32 	%p19, %r8, 1062207488;
	setp.lt.s32 	%p20, %r159, 0;
	selp.b32 	%r167, 0, 2146435072, %p20;
	and.b32  	%r168, %r159, 2147483647;
	setp.ne.s32 	%p21, %r168, 1071644672;
	or.b32  	%r169, %r167, -2147483648;
	selp.b32 	%r170, %r169, %r167, %p21;
	selp.b32 	%r171, %r170, %r167, %p19;
	selp.b32 	%r172, %r171, %r167, %p18;
	mov.b32 	%r173, 0;
	mov.b64 	%fd1294, {%r173, %r172};
$L__BB0_12:
	setp.neu.f64 	%p22, %fd6, 0d7FF0000000000000;
	setp.eq.f64 	%p23, %fd11, 0d3FF0000000000000;
	selp.f64 	%fd240, 0d3FF0000000000000, %fd1294, %p23;
	mul.f64 	%fd241, %fd2, %fd240;
	mov.f64 	%fd242, 0d3FF0000000000000;
	sub.f64 	%fd243, %fd242, %fd241;
	sqrt.rn.f64 	%fd244, %fd243;
	div.rn.f64 	%fd19, %fd1, %fd244;
	@%p22 bra 	$L__BB0_14;
	mov.f64 	%fd250, 0d0000000000000000;
	mul.rn.f64 	%fd1296, %fd3, %fd250;
	mov.b32 	%r767, 1;
	bra.uni 	$L__BB0_17;
$L__BB0_14:
	mul.f64 	%fd245, %fd3, 0d3FE45F306DC9C883;
	cvt.rni.s32.f64 	%r766, %fd245;
	cvt.rn.f64.s32 	%fd246, %r766;
	fma.rn.f64 	%fd247, %fd246, 0dBFF921FB54442D18, %fd3;
	fma.rn.f64 	%fd248, %fd246, 0dBC91A62633145C00, %fd247;
	fma.rn.f64 	%fd1296, %fd246, 0dB97B839A252049C0, %fd248;
	setp.ltu.f64 	%p24, %fd6, 0d41E0000000000000;
	@%p24 bra 	$L__BB0_16;
	{ // callseq 2, 0
	.param .b64 param0;
	st.param.f64 	[param0], %fd3;
	.param .align 16 .b8 retval0[16];
	call.uni (retval0), 
	__internal_trig_reduction_slowpathd, 
	(
	param0
	);
	ld.param.f64 	%fd1296, [retval0];
	ld.param.b32 	%r766, [retval0+8];
	} // callseq 2
$L__BB0_16:
	add.s32 	%r767, %r766, 1;
$L__BB0_17:
	shl.b32 	%r176, %r767, 6;
	cvt.u64.u32 	%rd41, %r176;
	and.b64  	%rd42, %rd41, 64;
	add.s64 	%rd44, %rd39, %rd42;
	mul.rn.f64 	%fd251, %fd1296, %fd1296;
	and.b32  	%r177, %r767, 1;
	setp.eq.b32 	%p25, %r177, 1;
	selp.f64 	%fd252, 0dBDA8FF8320FD8164, 0d3DE5DB65F9785EBA, %p25;
	ld.global.nc.v2.f64 	{%fd253, %fd254}, [%rd44];
	fma.rn.f64 	%fd255, %fd252, %fd251, %fd253;
	fma.rn.f64 	%fd256, %fd255, %fd251, %fd254;
	ld.global.nc.v2.f64 	{%fd257, %fd258}, [%rd44+16];
	fma.rn.f64 	%fd259, %fd256, %fd251, %fd257;
	fma.rn.f64 	%fd260, %fd259, %fd251, %fd258;
	ld.global.nc.v2.f64 	{%fd261, %fd262}, [%rd44+32];
	fma.rn.f64 	%fd263, %fd260, %fd251, %fd261;
	fma.rn.f64 	%fd264, %fd263, %fd251, %fd262;
	fma.rn.f64 	%fd265, %fd264, %fd1296, %fd1296;
	fma.rn.f64 	%fd266, %fd264, %fd251, 0d3FF0000000000000;
	selp.f64 	%fd267, %fd266, %fd265, %p25;
	and.b32  	%r178, %r767, 2;
	setp.eq.s32 	%p26, %r178, 0;
	mov.f64 	%fd268, 0d0000000000000000;
	sub.f64 	%fd269, %fd268, %fd267;
	selp.f64 	%fd270, %fd267, %fd269, %p26;
	add.f64 	%fd271, %fd5, %fd19;
	mul.f64 	%fd25, %fd271, %fd270;
	abs.f64 	%fd26, %fd4;
	setp.neu.f64 	%p27, %fd26, 0d7FF0000000000000;
	@%p27 bra 	$L__BB0_19;
	mov.f64 	%fd277, 0d0000000000000000;
	mul.rn.f64 	%fd1298, %fd4, %fd277;
	mov.b32 	%r769, 1;
	bra.uni 	$L__BB0_22;
$L__BB0_19:
	mul.f64 	%fd272, %fd4, 0d3FE45F306DC9C883;
	cvt.rni.s32.f64 	%r768, %fd272;
	cvt.rn.f64.s32 	%fd273, %r768;
	fma.rn.f64 	%fd274, %fd273, 0dBFF921FB54442D18, %fd4;
	fma.rn.f64 	%fd275, %fd273, 0dBC91A62633145C00, %fd274;
	fma.rn.f64 	%fd1298, %fd273, 0dB97B839A252049C0, %fd275;
	setp.ltu.f64 	%p28, %fd26, 0d41E0000000000000;
	@%p28 bra 	$L__BB0_21;
	{ // callseq 3, 0
	.param .b64 param0;
	st.param.f64 	[param0], %fd4;
	.param .align 16 .b8 retval0[16];
	call.uni (retval0), 
	__internal_trig_reduction_slowpathd, 
	(
	param0
	);
	ld.param.f64 	%fd1298, [retval0];
	ld.param.b32 	%r768, [retval0+8];
	} // callseq 3
$L__BB0_21:
	add.s32 	%r769, %r768, 1;
$L__BB0_22:
	setp.neu.f64 	%p29, %fd26, 0d7FF0000000000000;
	shl.b32 	%r181, %r769, 6;
	cvt.u64.u32 	%rd45, %r181;
	and.b64  	%rd46, %rd45, 64;
	add.s64 	%rd48, %rd39, %rd46;
	mul.rn.f64 	%fd278, %fd1298, %fd1298;
	and.b32  	%r182, %r769, 1;
	setp.eq.b32 	%p30, %r182, 1;
	selp.f64 	%fd279, 0dBDA8FF8320FD8164, 0d3DE5DB65F9785EBA, %p30;
	ld.global.nc.v2.f64 	{%fd280, %fd281}, [%rd48];
	fma.rn.f64 	%fd282, %fd279, %fd278, %fd280;
	fma.rn.f64 	%fd283, %fd282, %fd278, %fd281;
	ld.global.nc.v2.f64 	{%fd284, %fd285}, [%rd48+16];
	fma.rn.f64 	%fd286, %fd283, %fd278, %fd284;
	fma.rn.f64 	%fd287, %fd286, %fd278, %fd285;
	ld.global.nc.v2.f64 	{%fd288, %fd289}, [%rd48+32];
	fma.rn.f64 	%fd290, %fd287, %fd278, %fd288;
	fma.rn.f64 	%fd291, %fd290, %fd278, %fd289;
	fma.rn.f64 	%fd292, %fd291, %fd1298, %fd1298;
	fma.rn.f64 	%fd293, %fd291, %fd278, 0d3FF0000000000000;
	selp.f64 	%fd294, %fd293, %fd292, %p30;
	and.b32  	%r183, %r769, 2;
	setp.eq.s32 	%p31, %r183, 0;
	mov.f64 	%fd295, 0d0000000000000000;
	sub.f64 	%fd296, %fd295, %fd294;
	selp.f64 	%fd297, %fd294, %fd296, %p31;
	mul.f64 	%fd32, %fd25, %fd297;
	@%p29 bra 	$L__BB0_24;
	mov.f64 	%fd303, 0d0000000000000000;
	mul.rn.f64 	%fd1299, %fd4, %fd303;
	mov.b32 	%r770, 0;
	bra.uni 	$L__BB0_26;
$L__BB0_24:
	mul.f64 	%fd298, %fd4, 0d3FE45F306DC9C883;
	cvt.rni.s32.f64 	%r770, %fd298;
	cvt.rn.f64.s32 	%fd299, %r770;
	fma.rn.f64 	%fd300, %fd299, 0dBFF921FB54442D18, %fd4;
	fma.rn.f64 	%fd301, %fd299, 0dBC91A62633145C00, %fd300;
	fma.rn.f64 	%fd1299, %fd299, 0dB97B839A252049C0, %fd301;
	setp.ltu.f64 	%p32, %fd26, 0d41E0000000000000;
	@%p32 bra 	$L__BB0_26;
	{ // callseq 4, 0
	.param .b64 param0;
	st.param.f64 	[param0], %fd4;
	.param .align 16 .b8 retval0[16];
	call.uni (retval0), 
	__internal_trig_reduction_slowpathd, 
	(
	param0
	);
	ld.param.f64 	%fd1299, [retval0];
	ld.param.b32 	%r770, [retval0+8];
	} // callseq 4
$L__BB0_26:
	shl.b32 	%r186, %r770, 6;
	cvt.u64.u32 	%rd49, %r186;
	and.b64  	%rd50, %rd49, 64;
	add.s64 	%rd52, %rd39, %rd50;
	mul.rn.f64 	%fd305, %fd1299, %fd1299;
	and.b32  	%r187, %r770, 1;
	setp.eq.b32 	%p34, %r187, 1;
	selp.f64 	%fd306, 0dBDA8FF8320FD8164, 0d3DE5DB65F9785EBA, %p34;
	ld.global.nc.v2.f64 	{%fd307, %fd308}, [%rd52];
	fma.rn.f64 	%fd309, %fd306, %fd305, %fd307;
	fma.rn.f64 	%fd310, %fd309, %fd305, %fd308;
	ld.global.nc.v2.f64 	{%fd311, %fd312}, [%rd52+16];
	fma.rn.f64 	%fd313, %fd310, %fd305, %fd311;
	fma.rn.f64 	%fd314, %fd313, %fd305, %fd312;
	ld.global.nc.v2.f64 	{%fd315, %fd316}, [%rd52+32];
	fma.rn.f64 	%fd317, %fd314, %fd305, %fd315;
	fma.rn.f64 	%fd318, %fd317, %fd305, %fd316;
	fma.rn.f64 	%fd319, %fd318, %fd1299, %fd1299;
	fma.rn.f64 	%fd320, %fd318, %fd305, 0d3FF0000000000000;
	selp.f64 	%fd321, %fd320, %fd319, %p34;
	and.b32  	%r188, %r770, 2;
	setp.eq.s32 	%p35, %r188, 0;
	mov.f64 	%fd322, 0d0000000000000000;
	sub.f64 	%fd323, %fd322, %fd321;
	selp.f64 	%fd324, %fd321, %fd323, %p35;
	mul.f64 	%fd37, %fd25, %fd324;
	mov.f64 	%fd325, 0d3FF0000000000000;
	sub.f64 	%fd326, %fd325, %fd2;
	fma.rn.f64 	%fd327, %fd326, %fd19, %fd5;
	mul.f64 	%fd38, %fd11, %fd327;
	ld.const.f64 	%fd39, [d_inpts_double+16];
	ld.const.f64 	%fd40, [d_inpts_double+24];
	add.f64 	%fd328, %fd39, %fd40;
	mul.f64 	%fd1352, %fd328, 0d3FE0000000000000;
	ld.global.f64 	%fd42, [%rd1];
	setp.lt.f64 	%p36, %fd1352, %fd42;
	mul.wide.s32 	%rd53, %r146, 56;
	add.s64 	%rd2, %rd1, %rd53;
	mov.pred 	%p389, -1;
	@%p36 bra 	$L__BB0_42;
	ld.global.f64 	%fd330, [%rd2+-56];
	setp.gt.f64 	%p38, %fd1352, %fd330;
	@%p38 bra 	$L__BB0_42;
	setp.lt.s32 	%p39, %r146, 1;
	mov.b32 	%r785, -1;
	@%p39 bra 	$L__BB0_41;
	add.s32 	%r22, %r146, -4;
	and.b32  	%r23, %r146, 15;
	setp.lt.u32 	%p40, %r146, 16;
	mov.b32 	%r778, 0;
	mov.b32 	%r785, -1;
	@%p40 bra 	$L__BB0_32;
	and.b32  	%r778, %r146, 2147483632;
	mov.b32 	%r772, 0;
	mov.b32 	%r785, -1;
$L__BB0_31:
	.pragma "nounroll";
	mul.wide.u32 	%rd54, %r772, 56;
	add.s64 	%rd55, %rd1, %rd54;
	ld.global.f64 	%fd331, [%rd55];
	setp.ge.f64 	%p41, %fd331, %fd1352;
	setp.eq.s32 	%p42, %r785, -1;
	max.s32 	%r195, %r772, 2;
	add.s32 	%r196, %r195, -2;
	min.u32 	%r197, %r196, %r22;
	selp.b32 	%r198, %r197, %r785, %p42;
	selp.b32 	%r199, %r198, %r785, %p41;
	add.s32 	%r201, %r772, 1;
	ld.global.f64 	%fd332, [%rd55+56];
	setp.ge.f64 	%p43, %fd332, %fd1352;
	setp.eq.s32 	%p44, %r199, -1;
	max.s32 	%r202, %r201, 2;
	add.s32 	%r203, %r202, -2;
	min.u32 	%r204, %r203, %r22;
	selp.b32 	%r205, %r204, %r199, %p44;
	selp.b32 	%r206, %r205, %r199, %p43;
	add.s32 	%r208, %r772, 2;
	ld.global.f64 	%fd333, [%rd55+112];
	setp.ge.f64 	%p45, %fd333, %fd1352;
	setp.eq.s32 	%p46, %r206, -1;
	min.s32 	%r209, %r772, %r22;
	selp.b32 	%r210, %r209, %r206, %p46;
	selp.b32 	%r211, %r210, %r206, %p45;
	add.s32 	%r213, %r772, 3;
	ld.global.f64 	%fd334, [%rd55+168];
	setp.ge.f64 	%p47, %fd334, %fd1352;
	setp.eq.s32 	%p48, %r211, -1;
	min.s32 	%r214, %r201, %r22;
	selp.b32 	%r215, %r214, %r211, %p48;
	selp.b32 	%r216, %r215, %r211, %p47;
	add.s32 	%r218, %r772, 4;
	ld.global.f64 	%fd335, [%rd55+224];
	setp.ge.f64 	%p49, %fd335, %fd1352;
	setp.eq.s32 	%p50, %r216, -1;
	min.s32 	%r219, %r208, %r22;
	selp.b32 	%r220, %r219, %r216, %p50;
	selp.b32 	%r221, %r220, %r216, %p49;
	add.s32 	%r223, %r772, 5;
	ld.global.f64 	%fd336, [%rd55+280];
	setp.ge.f64 	%p51, %fd336, %fd1352;
	setp.eq.s32 	%p52, %r221, -1;
	min.s32 	%r224, %r213, %r22;
	selp.b32 	%r225, %r224, %r221, %p52;
	selp.b32 	%r226, %r225, %r221, %p51;
	add.s32 	%r228, %r772, 6;
	ld.global.f64 	%fd337, [%rd55+336];
	setp.ge.f64 	%p53, %fd337, %fd1352;
	setp.eq.s32 	%p54, %r226, -1;
	min.s32 	%r229, %r218, %r22;
	selp.b32 	%r230, %r229, %r226, %p54;
	selp.b32 	%r231, %r230, %r226, %p53;
	add.s32 	%r233, %r772, 7;
	ld.global.f64 	%fd338, [%rd55+392];
	setp.ge.f64 	%p55, %fd338, %fd1352;
	setp.eq.s32 	%p56, %r231, -1;
	min.s32 	%r234, %r223, %r22;
	selp.b32 	%r235, %r234, %r231, %p56;
	selp.b32 	%r236, %r235, %r231, %p55;
	add.s32 	%r238, %r772, 8;
	ld.global.f64 	%fd339, [%rd55+448];
	setp.ge.f64 	%p57, %fd339, %fd1352;
	setp.eq.s32 	%p58, %r236, -1;
	min.s32 	%r239, %r228, %r22;
	selp.b32 	%r240, %r239, %r236, %p58;
	selp.b32 	%r241, %r240, %r236, %p57;
	add.s32 	%r243, %r772, 9;
	ld.global.f64 	%fd340, [%rd55+504];
	setp.ge.f64 	%p59, %fd340, %fd1352;
	setp.eq.s32 	%p60, %r241, -1;
	min.s32 	%r244, %r233, %r22;
	selp.b32 	%r245, %r244, %r241, %p60;
	selp.b32 	%r246, %r245, %r241, %p59;
	add.s32 	%r248, %r772, 10;
	ld.global.f64 	%fd341, [%rd55+560];
	setp.ge.f64 	%p61, %fd341, %fd1352;
	setp.eq.s32 	%p62, %r246, -1;
	min.s32 	%r249, %r238, %r22;
	selp.b32 	%r250, %r249, %r246, %p62;
	selp.b32 	%r251, %r250, %r246, %p61;
	add.s32 	%r253, %r772, 11;
	ld.global.f64 	%fd342, [%rd55+616];
	setp.ge.f64 	%p63, %fd342, %fd1352;
	setp.eq.s32 	%p64, %r251, -1;
	min.s32 	%r254, %r243, %r22;
	selp.b32 	%r255, %r254, %r251, %p64;
	selp.b32 	%r256, %r255, %r251, %p63;
	add.s32 	%r258, %r772, 12;
	ld.global.f64 	%fd343, [%rd55+672];
	setp.ge.f64 	%p65, %fd343, %fd1352;
	setp.eq.s32 	%p66, %r256, -1;
	min.s32 	%r259, %r248, %r22;
	selp.b32 	%r260, %r259, %r256, %p66;
	selp.b32 	%r261, %r260, %r256, %p65;
	add.s32 	%r263, %r772, 13;
	ld.global.f64 	%fd344, [%rd55+728];
	setp.ge.f64 	%p67, %fd344, %fd1352;
	setp.eq.s32 	%p68, %r261, -1;
	min.s32 	%r264, %r253, %r22;
	selp.b32 	%r265, %r264, %r261, %p68;
	selp.b32 	%r266, %r265, %r261, %p67;
	ld.global.f64 	%fd345, [%rd55+784];
	setp.ge.f64 	%p69, %fd345, %fd1352;
	setp.eq.s32 	%p70, %r266, -1;
	min.s32 	%r268, %r258, %r22;
	selp.b32 	%r269, %r268, %r266, %p70;
	selp.b32 	%r270, %r269, %r266, %p69;
	ld.global.f64 	%fd346, [%rd55+840];
	setp.ge.f64 	%p71, %fd346, %fd1352;
	setp.eq.s32 	%p72, %r270, -1;
	min.s32 	%r272, %r263, %r22;
	selp.b32 	%r273, %r272, %r270, %p72;
	selp.b32 	%r785, %r273, %r270, %p71;
	add.s32 	%r772, %r772, 16;
	setp.ne.s32 	%p73, %r772, %r778;
	@%p73 bra 	$L__BB0_31;
$L__BB0_32:
	setp.eq.s32 	%p74, %r23, 0;
	@%p74 bra 	$L__BB0_41;
	and.b32  	%r32, %r146, 7;
	setp.lt.u32 	%p75, %r23, 8;
	@%p75 bra 	$L__BB0_35;
	mul.wide.u32 	%rd56, %r778, 56;
	add.s64 	%rd57, %rd1, %rd56;
	ld.global.f64 	%fd347, [%rd57];
	setp.ge.f64 	%p76, %fd347, %fd1352;
	setp.eq.s32 	%p77, %r785, -1;
	max.s32 	%r275, %r778, 2;
	add.s32 	%r276, %r275, -2;
	min.s32 	%r277, %r276, %r22;
	selp.b32 	%r278, %r277, %r785, %p77;
	selp.b32 	%r279, %r278, %r785, %p76;
	ld.global.f64 	%fd348, [%rd57+56];
	setp.ge.f64 	%p78, %fd348, %fd1352;
	setp.eq.s32 	%p79, %r279, -1;
	max.s32 	%r281, %r778, 1;
	add.s32 	%r282, %r281, -1;
	min.s32 	%r283, %r282, %r22;
	selp.b32 	%r284, %r283, %r279, %p79;
	selp.b32 	%r285, %r284, %r279, %p78;
	ld.global.f64 	%fd349, [%rd57+112];
	setp.ge.f64 	%p80, %fd349, %fd1352;
	setp.eq.s32 	%p81, %r285, -1;
	min.s32 	%r287, %r778, %r22;
	selp.b32 	%r288, %r287, %r285, %p81;
	selp.b32 	%r289, %r288, %r285, %p80;
	add.s32 	%r291, %r778, 3;
	ld.global.f64 	%fd350, [%rd57+168];
	setp.ge.f64 	%p82, %fd350, %fd1352;
	setp.eq.s32 	%p83, %r289, -1;
	max.s32 	%r292, %r291, 2;
	add.s32 	%r293, %r292, -2;
	min.s32 	%r294, %r293, %r22;
	selp.b32 	%r295, %r294, %r289, %p83;
	selp.b32 	%r296, %r295, %r289, %p82;
	ld.global.f64 	%fd351, [%rd57+224];
	setp.ge.f64 	%p84, %fd351, %fd1352;
	setp.eq.s32 	%p85, %r296, -1;
	add.s32 	%r298, %r292, -1;
	min.s32 	%r299, %r298, %r22;
	selp.b32 	%r300, %r299, %r296, %p85;
	selp.b32 	%r301, %r300, %r296, %p84;
	ld.global.f64 	%fd352, [%rd57+280];
	setp.ge.f64 	%p86, %fd352, %fd1352;
	setp.eq.s32 	%p87, %r301, -1;
	min.s32 	%r303, %r292, %r22;
	selp.b32 	%r304, %r303, %r301, %p87;
	selp.b32 	%r305, %r304, %r301, %p86;
	ld.global.f64 	%fd353, [%rd57+336];
	setp.ge.f64 	%p88, %fd353, %fd1352;
	setp.eq.s32 	%p89, %r305, -1;
	add.s32 	%r307, %r292, 1;
	min.s32 	%r308, %r307, %r22;
	selp.b32 	%r309, %r308, %r305, %p89;
	selp.b32 	%r310, %r309, %r305, %p88;
	ld.global.f64 	%fd354, [%rd57+392];
	setp.ge.f64 	%p90, %fd354, %fd1352;
	setp.eq.s32 	%p91, %r310, -1;
	add.s32 	%r312, %r292, 2;
	min.s32 	%r313, %r312, %r22;
	selp.b32 	%r314, %r313, %r310, %p91;
	selp.b32 	%r785, %r314, %r310, %p90;
	add.s32 	%r778, %r778, 8;
$L__BB0_35:
	setp.eq.s32 	%p92, %r32, 0;
	@%p92 bra 	$L__BB0_41;
	and.b32  	%r38, %r146, 3;
	setp.lt.u32 	%p93, %r32, 4;
	@%p93 bra 	$L__BB0_38;
	mul.wide.u32 	%rd58, %r778, 56;
	add.s64 	%rd59, %rd1, %rd58;
	ld.global.f64 	%fd355, [%rd59];
	setp.ge.f64 	%p94, %fd355, %fd1352;
	setp.eq.s32 	%p95, %r785, -1;
	max.s32 	%r316, %r778, 2;
	add.s32 	%r317, %r316, -2;
	min.s32 	%r318, %r317, %r22;
	selp.b32 	%r319, %r318, %r785, %p95;
	selp.b32 	%r320, %r319, %r785, %p94;
	ld.global.f64 	%fd356, [%rd59+56];
	setp.ge.f64 	%p96, %fd356, %fd1352;
	setp.eq.s32 	%p97, %r320, -1;
	max.s32 	%r322, %r778, 1;
	add.s32 	%r323, %r322, -1;
	min.s32 	%r324, %r323, %r22;
	selp.b32 	%r325, %r324, %r320, %p97;
	selp.b32 	%r326, %r325, %r320, %p96;
	add.s32 	%r328, %r778, 2;
	ld.global.f64 	%fd357, [%rd59+112];
	setp.ge.f64 	%p98, %fd357, %fd1352;
	setp.eq.s32 	%p99, %r326, -1;
	max.s32 	%r329, %r328, 2;
	add.s32 	%r330, %r329, -2;
	min.s32 	%r331, %r330, %r22;
	selp.b32 	%r332, %r331, %r326, %p99;
	selp.b32 	%r333, %r332, %r326, %p98;
	ld.global.f64 	%fd358, [%rd59+168];
	setp.ge.f64 	%p100, %fd358, %fd1352;
	setp.eq.s32 	%p101, %r333, -1;
	add.s32 	%r335, %r329, -1;
	min.s32 	%r336, %r335, %r22;
	selp.b32 	%r337, %r336, %r333, %p101;
	selp.b32 	%r785, %r337, %r333, %p100;
	add.s32 	%r778, %r778, 4;
$L__BB0_38:
	setp.eq.s32 	%p102, %r38, 0;
	@%p102 bra 	$L__BB0_41;
	mov.b32 	%r784, 0;
$L__BB0_40:
	.pragma "nounroll";
	mul.wide.u32 	%rd60, %r778, 56;
	add.s64 	%rd61, %rd1, %rd60;
	ld.global.f64 	%fd359, [%rd61];
	setp.ge.f64 	%p103, %fd359, %fd1352;
	setp.eq.s32 	%p104, %r785, -1;
	max.s32 	%r339, %r778, 2;
	add.s32 	%r340, %r339, -2;
	min.s32 	%r341, %r340, %r22;
	selp.b32 	%r342, %r341, %r785, %p104;
	selp.b32 	%r785, %r342, %r785, %p103;
	add.s32 	%r778, %r778, 1;
	add.s32 	%r784, %r784, 1;
	setp.ne.s32 	%p105, %r784, %r38;
	@%p105 bra 	$L__BB0_40;
$L__BB0_41:
	cvta.to.global.u64 	%rd62, %rd20;
	mul.wide.s32 	%rd63, %r785, 56;
	add.s64 	%rd64, %rd62, %rd63;
	ld.global.f64 	%fd360, [%rd64];
	sub.f64 	%fd361, %fd1352, %fd360;
	ld.global.f64 	%fd362, [%rd64+56];
	sub.f64 	%fd363, %fd1352, %fd362;
	ld.global.f64 	%fd364, [%rd64+112];
	sub.f64 	%fd365, %fd1352, %fd364;
	ld.global.f64 	%fd366, [%rd64+168];
	sub.f64 	%fd367, %fd1352, %fd366;
	sub.f64 	%fd368, %fd360, %fd362;
	rcp.rn.f64 	%fd369, %fd368;
	sub.f64 	%fd370, %fd360, %fd364;
	rcp.rn.f64 	%fd371, %fd370;
	add.f64 	%fd372, %fd369, %fd371;
	sub.f64 	%fd373, %fd360, %fd366;
	rcp.rn.f64 	%fd374, %fd373;
	add.f64 	%fd375, %fd372, %fd374;
	add.f64 	%fd376, %fd361, %fd361;
	mul.f64 	%fd377, %fd376, %fd375;
	mov.f64 	%fd378, 0d3FF0000000000000;
	sub.f64 	%fd379, %fd378, %fd377;
	sub.f64 	%fd380, %fd362, %fd360;
	rcp.rn.f64 	%fd381, %fd380;
	sub.f64 	%fd382, %fd362, %fd364;
	rcp.rn.f64 	%fd383, %fd382;
	add.f64 	%fd384, %fd381, %fd383;
	sub.f64 	%fd385, %fd362, %fd366;
	rcp.rn.f64 	%fd386, %fd385;
	add.f64 	%fd387, %fd384, %fd386;
	add.f64 	%fd388, %fd363, %fd363;
	mul.f64 	%fd389, %fd388, %fd387;
	sub.f64 	%fd390, %fd378, %fd389;
	sub.f64 	%fd391, %fd364, %fd360;
	rcp.rn.f64 	%fd392, %fd391;
	sub.f64 	%fd393, %fd364, %fd362;
	rcp.rn.f64 	%fd394, %fd393;
	add.f64 	%fd395, %fd392, %fd394;
	sub.f64 	%fd396, %fd364, %fd366;
	rcp.rn.f64 	%fd397, %fd396;
	add.f64 	%fd398, %fd395, %fd397;
	add.f64 	%fd399, %fd365, %fd365;
	mul.f64 	%fd400, %fd399, %fd398;
	sub.f64 	%fd401, %fd378, %fd400;
	sub.f64 	%fd402, %fd366, %fd360;
	rcp.rn.f64 	%fd403, %fd402;
	sub.f64 	%fd404, %fd366, %fd362;
	rcp.rn.f64 	%fd405, %fd404;
	add.f64 	%fd406, %fd403, %fd405;
	sub.f64 	%fd407, %fd366, %fd364;
	rcp.rn.f64 	%fd408, %fd407;
	add.f64 	%fd409, %fd406, %fd408;
	add.f64 	%fd410, %fd367, %fd367;
	mul.f64 	%fd411, %fd410, %fd409;
	sub.f64 	%fd412, %fd378, %fd411;
	div.rn.f64 	%fd413, %fd363, %fd368;
	div.rn.f64 	%fd414, %fd365, %fd370;
	mul.f64 	%fd415, %fd413, %fd414;
	div.rn.f64 	%fd416, %fd367, %fd373;
	mul.f64 	%fd417, %fd415, %fd416;
	div.rn.f64 	%fd418, %fd361, %fd380;
	div.rn.f64 	%fd419, %fd365, %fd382;
	mul.f64 	%fd420, %fd418, %fd419;
	div.rn.f64 	%fd421, %fd367, %fd385;
	mul.f64 	%fd422, %fd420, %fd421;
	div.rn.f64 	%fd423, %fd361, %fd391;
	div.rn.f64 	%fd424, %fd363, %fd393;
	mul.f64 	%fd425, %fd423, %fd424;
	div.rn.f64 	%fd426, %fd367, %fd396;
	mul.f64 	%fd427, %fd425, %fd426;
	div.rn.f64 	%fd428, %fd361, %fd402;
	div.rn.f64 	%fd429, %fd363, %fd404;
	mul.f64 	%fd430, %fd428, %fd429;
	div.rn.f64 	%fd431, %fd365, %fd407;
	mul.f64 	%fd432, %fd430, %fd431;
	mul.f64 	%fd433, %fd414, %fd416;
	mul.f64 	%fd434, %fd413, %fd416;
	mul.f64 	%fd435, %fd434, %fd371;
	fma.rn.f64 	%fd436, %fd433, %fd369, %fd435;
	fma.rn.f64 	%fd437, %fd415, %fd374, %fd436;
	mul.f64 	%fd438, %fd419, %fd421;
	mul.f64 	%fd439, %fd418, %fd421;
	mul.f64 	%fd440, %fd439, %fd383;
	fma.rn.f64 	%fd441, %fd438, %fd381, %fd440;
	fma.rn.f64 	%fd442, %fd420, %fd386, %fd441;
	mul.f64 	%fd443, %fd424, %fd426;
	mul.f64 	%fd444, %fd423, %fd426;
	mul.f64 	%fd445, %fd444, %fd394;
	fma.rn.f64 	%fd446, %fd443, %fd392, %fd445;
	fma.rn.f64 	%fd447, %fd425, %fd397, %fd446;
	mul.f64 	%fd448, %fd429, %fd431;
	mul.f64 	%fd449, %fd428, %fd431;
	mul.f64 	%fd450, %fd449, %fd405;
	fma.rn.f64 	%fd451, %fd448, %fd403, %fd450;
	fma.rn.f64 	%fd452, %fd430, %fd408, %fd451;
	fma.rn.f64 	%fd453, %fd437, %fd376, %fd417;
	fma.rn.f64 	%fd454, %fd442, %fd388, %fd422;
	fma.rn.f64 	%fd455, %fd447, %fd399, %fd427;
	fma.rn.f64 	%fd456, %fd452, %fd410, %fd432;
	mul.f64 	%fd457, %fd379, %fd437;
	mul.f64 	%fd458, %fd417, %fd375;
	sub.f64 	%fd459, %fd457, %fd458;
	add.f64 	%fd460, %fd459, %fd459;
	mul.f64 	%fd461, %fd390, %fd442;
	mul.f64 	%fd462, %fd422, %fd387;
	sub.f64 	%fd463, %fd461, %fd462;
	add.f64 	%fd464, %fd463, %fd463;
	mul.f64 	%fd465, %fd401, %fd447;
	mul.f64 	%fd466, %fd427, %fd398;
	sub.f64 	%fd467, %fd465, %fd466;
	add.f64 	%fd468, %fd467, %fd467;
	mul.f64 	%fd469, %fd412, %fd452;
	mul.f64 	%fd470, %fd432, %fd409;
	sub.f64 	%fd471, %fd469, %fd470;
	add.f64 	%fd472, %fd471, %fd471;
	ld.global.f64 	%fd473, [%rd64+8];
	ld.global.f64 	%fd474, [%rd64+32];
	mul.f64 	%fd475, %fd361, %fd474;
	fma.rn.f64 	%fd476, %fd379, %fd473, %fd475;
	mul.f64 	%fd477, %fd417, %fd476;
	ld.global.f64 	%fd478, [%rd64+64];
	ld.global.f64 	%fd479, [%rd64+88];
	mul.f64 	%fd480, %fd363, %fd479;
	fma.rn.f64 	%fd481, %fd390, %fd478, %fd480;
	mul.f64 	%fd482, %fd422, %fd481;
	mul.f64 	%fd483, %fd422, %fd482;
	fma.rn.f64 	%fd484, %fd417, %fd477, %fd483;
	ld.global.f64 	%fd485, [%rd64+120];
	ld.global.f64 	%fd486, [%rd64+144];
	mul.f64 	%fd487, %fd365, %fd486;
	fma.rn.f64 	%fd488, %fd401, %fd485, %fd487;
	mul.f64 	%fd489, %fd427, %fd488;
	fma.rn.f64 	%fd490, %fd427, %fd489, %fd484;
	ld.global.f64 	%fd491, [%rd64+176];
	ld.global.f64 	%fd492, [%rd64+200];
	mul.f64 	%fd493, %fd367, %fd492;
	fma.rn.f64 	%fd494, %fd412, %fd491, %fd493;
	mul.f64 	%fd495, %fd432, %fd494;
	fma.rn.f64 	%fd1340, %fd432, %fd495, %fd490;
	ld.global.f64 	%fd496, [%rd64+16];
	ld.global.f64 	%fd497, [%rd64+40];
	mul.f64 	%fd498, %fd361, %fd497;
	fma.rn.f64 	%fd499, %fd379, %fd496, %fd498;
	mul.f64 	%fd500, %fd417, %fd499;
	ld.global.f64 	%fd501, [%rd64+72];
	ld.global.f64 	%fd502, [%rd64+96];
	mul.f64 	%fd503, %fd363, %fd502;
	fma.rn.f64 	%fd504, %fd390, %fd501, %fd503;
	mul.f64 	%fd505, %fd422, %fd504;
	mul.f64 	%fd506, %fd422, %fd505;
	fma.rn.f64 	%fd507, %fd417, %fd500, %fd506;
	ld.global.f64 	%fd508, [%rd64+128];
	ld.global.f64 	%fd509, [%rd64+152];
	mul.f64 	%fd510, %fd365, %fd509;
	fma.rn.f64 	%fd511, %fd401, %fd508, %fd510;
	mul.f64 	%fd512, %fd427, %fd511;
	fma.rn.f64 	%fd513, %fd427, %fd512, %fd507;
	ld.global.f64 	%fd514, [%rd64+184];
	ld.global.f64 	%fd515, [%rd64+208];
	mul.f64 	%fd516, %fd367, %fd515;
	fma.rn.f64 	%fd517, %fd412, %fd514, %fd516;
	mul.f64 	%fd518, %fd432, %fd517;
	fma.rn.f64 	%fd1341, %fd432, %fd518, %fd513;
	ld.global.f64 	%fd519, [%rd64+24];
	ld.global.f64 	%fd520, [%rd64+48];
	mul.f64 	%fd521, %fd361, %fd520;
	fma.rn.f64 	%fd522, %fd379, %fd519, %fd521;
	mul.f64 	%fd523, %fd417, %fd522;
	ld.global.f64 	%fd524, [%rd64+80];
	ld.global.f64 	%fd525, [%rd64+104];
	mul.f64 	%fd526, %fd363, %fd525;
	fma.rn.f64 	%fd527, %fd390, %fd524, %fd526;
	mul.f64 	%fd528, %fd422, %fd527;
	mul.f64 	%fd529, %fd422, %fd528;
	fma.rn.f64 	%fd530, %fd417, %fd523, %fd529;
	ld.global.f64 	%fd531, [%rd64+136];
	ld.global.f64 	%fd532, [%rd64+160];
	mul.f64 	%fd533, %fd365, %fd532;
	fma.rn.f64 	%fd534, %fd401, %fd531, %fd533;
	mul.f64 	%fd535, %fd427, %fd534;
	fma.rn.f64 	%fd536, %fd427, %fd535, %fd530;
	ld.global.f64 	%fd537, [%rd64+192];
	ld.global.f64 	%fd538, [%rd64+216];
	mul.f64 	%fd539, %fd367, %fd538;
	fma.rn.f64 	%fd540, %fd412, %fd537, %fd539;
	mul.f64 	%fd541, %fd432, %fd540;
	fma.rn.f64 	%fd1342, %fd432, %fd541, %fd536;
	mul.f64 	%fd542, %fd453, %fd474;
	fma.rn.f64 	%fd543, %fd460, %fd473, %fd542;
	mul.f64 	%fd544, %fd454, %fd479;
	fma.rn.f64 	%fd545, %fd464, %fd478, %fd544;
	mul.f64 	%fd546, %fd422, %fd545;
	fma.rn.f64 	%fd547, %fd417, %fd543, %fd546;
	mul.f64 	%fd548, %fd455, %fd486;
	fma.rn.f64 	%fd549, %fd468, %fd485, %fd548;
	fma.rn.f64 	%fd550, %fd427, %fd549, %fd547;
	mul.f64 	%fd551, %fd456, %fd492;
	fma.rn.f64 	%fd552, %fd472, %fd491, %fd551;
	fma.rn.f64 	%fd1343, %fd432, %fd552, %fd550;
	mul.f64 	%fd553, %fd453, %fd497;
	fma.rn.f64 	%fd554, %fd460, %fd496, %fd553;
	mul.f64 	%fd555, %fd454, %fd502;
	fma.rn.f64 	%fd556, %fd464, %fd501, %fd555;
	mul.f64 	%fd557, %fd422, %fd556;
	fma.rn.f64 	%fd558, %fd417, %fd554, %fd557;
	mul.f64 	%fd559, %fd455, %fd509;
	fma.rn.f64 	%fd560, %fd468, %fd508, %fd559;
	fma.rn.f64 	%fd561, %fd427, %fd560, %fd558;
	mul.f64 	%fd562, %fd456, %fd515;
	fma.rn.f64 	%fd563, %fd472, %fd514, %fd562;
	fma.rn.f64 	%fd1344, %fd432, %fd563, %fd561;
	mul.f64 	%fd564, %fd453, %fd520;
	fma.rn.f64 	%fd565, %fd460, %fd519, %fd564;
	mul.f64 	%fd566, %fd454, %fd525;
	fma.rn.f64 	%fd567, %fd464, %fd524, %fd566;
	mul.f64 	%fd568, %fd422, %fd567;
	fma.rn.f64 	%fd569, %fd417, %fd565, %fd568;
	mul.f64 	%fd570, %fd455, %fd532;
	fma.rn.f64 	%fd571, %fd468, %fd531, %fd570;
	fma.rn.f64 	%fd572, %fd427, %fd571, %fd569;
	mul.f64 	%fd573, %fd456, %fd538;
	fma.rn.f64 	%fd574, %fd472, %fd537, %fd573;
	fma.rn.f64 	%fd1345, %fd432, %fd574, %fd572;
	mov.pred 	%p389, 0;
$L__BB0_42:
	setp.eq.s32 	%p107, %r8, 1062207488;
	setp.lt.s32 	%p108, %r159, 0;
	selp.b32 	%r51, 0, 2146435072, %p108;
	and.b32  	%r344, %r159, 2147483647;
	setp.ne.s32 	%p109, %r344, 1071644672;
	and.pred  	%p2, %p107, %p109;
	add.s32 	%r345, %r147, 1;
	add.s32 	%r346, %r148, 1;
	and.b32  	%r52, %r345, 15;
	and.b32  	%r53, %r345, 7;
	and.b32  	%r54, %r346, 15;
	and.b32  	%r55, %r346, 7;
	and.b32  	%r56, %r146, 15;
	and.b32  	%r57, %r146, 7;
	mov.b32 	%r786, 0;
	mov.b16 	%rs12, 1;
	mul.wide.s32 	%rd77, %r146, 56;
$L__BB0_43:
	and.b16  	%rs9, %rs12, 255;
	setp.eq.s16 	%p110, %rs9, 0;
	mov.b16 	%rs13, 0;
	@%p110 bra 	$L__BB0_105;
	or.b32  	%r59, %r51, -2147483648;
	setp.lt.s32 	%p111, %r159, 0;
	setp.eq.s32 	%p112, %r8, 1062207488;
	sub.f64 	%fd62, %fd32, %fd1340;
	sub.f64 	%fd63, %fd37, %fd1341;
	sub.f64 	%fd64, %fd38, %fd1342;
	{
	.reg .b32 %temp; 
	mov.b64 	{%temp, %r60}, %fd62;
	}
	abs.f64 	%fd65, %fd62;
	{ // callseq 5, 0
	.param .b64 param0;
	st.param.f64 	[param0], %fd65;
	.param .b64 retval0;
	call.uni (retval0), 
	__internal_accurate_pow, 
	(
	param0
	);
	ld.param.f64 	%fd575, [retval0];
	} // callseq 5
	setp.lt.s32 	%p114, %r60, 0;
	neg.f64 	%fd577, %fd575;
	selp.f64 	%fd578, %fd577, %fd575, %p112;
	selp.f64 	%fd579, %fd578, %fd575, %p114;
	setp.eq.f64 	%p115, %fd62, 0d0000000000000000;
	selp.b32 	%r347, %r60, 0, %p112;
	or.b32  	%r348, %r347, 2146435072;
	selp.b32 	%r349, %r348, %r347, %p111;
	mov.b32 	%r350, 0;
	mov.b64 	%fd580, {%r350, %r349};
	selp.f64 	%fd1313, %fd580, %fd579, %p115;
	add.f64 	%fd581, %fd62, 0d4000000000000000;
	{
	.reg .b32 %temp; 
	mov.b64 	{%temp, %r351}, %fd581;
	}
	and.b32  	%r352, %r351, 2146435072;
	setp.ne.s32 	%p116, %r352, 2146435072;
	@%p116 bra 	$L__BB0_49;
	setp.num.f64 	%p117, %fd62, %fd62;
	@%p117 bra 	$L__BB0_47;
	mov.f64 	%fd582, 0d4000000000000000;
	add.rn.f64 	%fd1313, %fd62, %fd582;
	bra.uni 	$L__BB0_49;
$L__BB0_47:
	setp.neu.f64 	%p118, %fd65, 0d7FF0000000000000;
	@%p118 bra 	$L__BB0_49;
	setp.lt.s32 	%p119, %r60, 0;
	selp.b32 	%r353, %r59, %r51, %p2;
	selp.b32 	%r354, %r353, %r51, %p119;
	mov.b32 	%r355, 0;
	mov.b64 	%fd1313, {%r355, %r354};
$L__BB0_49:
	setp.lt.s32 	%p120, %r159, 0;
	setp.eq.s32 	%p121, %r8, 1062207488;
	{
	.reg .b32 %temp; 
	mov.b64 	{%temp, %r61}, %fd63;
	}
	abs.f64 	%fd70, %fd63;
	{ // callseq 6, 0
	.param .b64 param0;
	st.param.f64 	[param0], %fd70;
	.param .b64 retval0;
	call.uni (retval0), 
	__internal_accurate_pow, 
	(
	param0
	);
	ld.param.f64 	%fd583, [retval0];
	} // callseq 6
	setp.lt.s32 	%p123, %r61, 0;
	neg.f64 	%fd585, %fd583;
	selp.f64 	%fd586, %fd585, %fd583, %p121;
	selp.f64 	%fd587, %fd586, %fd583, %p123;
	setp.eq.f64 	%p124, %fd63, 0d0000000000000000;
	selp.b32 	%r356, %r61, 0, %p121;
	or.b32  	%r357, %r356, 2146435072;
	selp.b32 	%r358, %r357, %r356, %p120;
	mov.b32 	%r359, 0;
	mov.b64 	%fd588, {%r359, %r358};
	selp.f64 	%fd1314, %fd588, %fd587, %p124;
	add.f64 	%fd589, %fd63, 0d4000000000000000;
	{
	.reg .b32 %temp; 
	mov.b64 	{%temp, %r360}, %fd589;
	}
	and.b32  	%r361, %r360, 2146435072;
	setp.ne.s32 	%p125, %r361, 2146435072;
	@%p125 bra 	$L__BB0_54;
	setp.num.f64 	%p126, %fd63, %fd63;
	@%p126 bra 	$L__BB0_52;
	mov.f64 	%fd590, 0d4000000000000000;
	add.rn.f64 	%fd1314, %fd63, %fd590;
	bra.uni 	$L__BB0_54;
$L__BB0_52:
	setp.neu.f64 	%p127, %fd70, 0d7FF0000000000000;
	@%p127 bra 	$L__BB0_54;
	setp.lt.s32 	%p128, %r61, 0;
	selp.b32 	%r362, %r59, %r51, %p2;
	selp.b32 	%r363, %r362, %r51, %p128;
	mov.b32 	%r364, 0;
	mov.b64 	%fd1314, {%r364, %r363};
$L__BB0_54:
	setp.lt.s32 	%p129, %r159, 0;
	setp.eq.s32 	%p130, %r8, 1062207488;
	setp.eq.f64 	%p132, %fd63, 0d3FF0000000000000;
	selp.f64 	%fd591, 0d3FF0000000000000, %fd1314, %p132;
	setp.eq.f64 	%p133, %fd62, 0d3FF0000000000000;
	selp.f64 	%fd592, 0d3FF0000000000000, %fd1313, %p133;
	add.f64 	%fd75, %fd592, %fd591;
	{
	.reg .b32 %temp; 
	mov.b64 	{%temp, %r62}, %fd64;
	}
	abs.f64 	%fd76, %fd64;
	{ // callseq 7, 0
	.param .b64 param0;
	st.param.f64 	[param0], %fd76;
	.param .b64 retval0;
	call.uni (retval0), 
	__internal_accurate_pow, 
	(
	param0
	);
	ld.param.f64 	%fd593, [retval0];
	} // callseq 7
	setp.lt.s32 	%p134, %r62, 0;
	neg.f64 	%fd595, %fd593;
	selp.f64 	%fd596, %fd595, %fd593, %p130;
	selp.f64 	%fd597, %fd596, %fd593, %p134;
	setp.eq.f64 	%p135, %fd64, 0d0000000000000000;
	selp.b32 	%r365, %r62, 0, %p130;
	or.b32  	%r366, %r365, 2146435072;
	selp.b32 	%r367, %r366, %r365, %p129;
	mov.b32 	%r368, 0;
	mov.b64 	%fd598, {%r368, %r367};
	selp.f64 	%fd1315, %fd598, %fd597, %p135;
	add.f64 	%fd599, %fd64, 0d4000000000000000;
	{
	.reg .b32 %temp; 
	mov.b64 	{%temp, %r369}, %fd599;
	}
	and.b32  	%r370, %r369, 2146435072;
	setp.ne.s32 	%p136, %r370, 2146435072;
	@%p136 bra 	$L__BB0_59;
	setp.num.f64 	%p137, %fd64, %fd64;
	@%p137 bra 	$L__BB0_57;
	mov.f64 	%fd600, 0d4000000000000000;
	add.rn.f64 	%fd1315, %fd64, %fd600;
	bra.uni 	$L__BB0_59;
$L__BB0_57:
	setp.neu.f64 	%p138, %fd76, 0d7FF0000000000000;
	@%p138 bra 	$L__BB0_59;
	setp.lt.s32 	%p139, %r62, 0;
	selp.b32 	%r371, %r59, %r51, %p2;
	selp.b32 	%r372, %r371, %r51, %p139;
	mov.b32 	%r373, 0;
	mov.b64 	%fd1315, {%r373, %r372};
$L__BB0_59:
	setp.lt.s32 	%p140, %r147, 0;
	setp.eq.f64 	%p141, %fd64, 0d3FF0000000000000;
	selp.f64 	%fd602, 0d3FF0000000000000, %fd1315, %p141;
	add.f64 	%fd603, %fd75, %fd602;
	sqrt.rn.f64 	%fd81, %fd603;
	sub.f64 	%fd604, %fd81, %fd202;
	div.rn.f64 	%fd82, %fd604, %fd203;
	mov.f64 	%fd1327, 0d0000000000000000;
	@%p140 bra 	$L__BB0_73;
	cvta.to.global.u64 	%rd3, %rd21;
	setp.lt.u32 	%p142, %r147, 15;
	mov.f64 	%fd1327, 0d0000000000000000;
	mov.f64 	%fd1319, 0d3FF0000000000000;
	mov.b32 	%r789, 0;
	@%p142 bra 	$L__BB0_63;
	add.s32 	%r375, %r147, 1;
	and.b32  	%r789, %r375, -16;
	neg.s32 	%r787, %r789;
	add.s64 	%rd111, %rd3, 64;
	mov.f64 	%fd1327, 0d0000000000000000;
	mov.f64 	%fd1319, 0d3FF0000000000000;
$L__BB0_62:
	.pragma "nounroll";
	ld.global.f64 	%fd610, [%rd111+-64];
	fma.rn.f64 	%fd611, %fd1319, %fd610, %fd1327;
	mul.f64 	%fd612, %fd82, %fd1319;
	ld.global.f64 	%fd613, [%rd111+-56];
	fma.rn.f64 	%fd614, %fd612, %fd613, %fd611;
	mul.f64 	%fd615, %fd82, %fd612;
	ld.global.f64 	%fd616, [%rd111+-48];
	fma.rn.f64 	%fd617, %fd615, %fd616, %fd614;
	mul.f64 	%fd618, %fd82, %fd615;
	ld.global.f64 	%fd619, [%rd111+-40];
	fma.rn.f64 	%fd620, %fd618, %fd619, %fd617;
	mul.f64 	%fd621, %fd82, %fd618;
	ld.global.f64 	%fd622, [%rd111+-32];
	fma.rn.f64 	%fd623, %fd621, %fd622, %fd620;
	mul.f64 	%fd624, %fd82, %fd621;
	ld.global.f64 	%fd625, [%rd111+-24];
	fma.rn.f64 	%fd626, %fd624, %fd625, %fd623;
	mul.f64 	%fd627, %fd82, %fd624;
	ld.global.f64 	%fd628, [%rd111+-16];
	fma.rn.f64 	%fd629, %fd627, %fd628, %fd626;
	mul.f64 	%fd630, %fd82, %fd627;
	ld.global.f64 	%fd631, [%rd111+-8];
	fma.rn.f64 	%fd632, %fd630, %fd631, %fd629;
	mul.f64 	%fd633, %fd82, %fd630;
	ld.global.f64 	%fd634, [%rd111];
	fma.rn.f64 	%fd635, %fd633, %fd634, %fd632;
	mul.f64 	%fd636, %fd82, %fd633;
	ld.global.f64 	%fd637, [%rd111+8];
	fma.rn.f64 	%fd638, %fd636, %fd637, %fd635;
	mul.f64 	%fd639, %fd82, %fd636;
	ld.global.f64 	%fd640, [%rd111+16];
	fma.rn.f64 	%fd641, %fd639, %fd640, %fd638;
	mul.f64 	%fd642, %fd82, %fd639;
	ld.global.f64 	%fd643, [%rd111+24];
	fma.rn.f64 	%fd644, %fd642, %fd643, %fd641;
	mul.f64 	%fd645, %fd82, %fd642;
	ld.global.f64 	%fd646, [%rd111+32];
	fma.rn.f64 	%fd647, %fd645, %fd646, %fd644;
	mul.f64 	%fd648, %fd82, %fd645;
	ld.global.f64 	%fd649, [%rd111+40];
	fma.rn.f64 	%fd650, %fd648, %fd649, %fd647;
	mul.f64 	%fd651, %fd82, %fd648;
	ld.global.f64 	%fd652, [%rd111+48];
	fma.rn.f64 	%fd653, %fd651, %fd652, %fd650;
	mul.f64 	%fd654, %fd82, %fd651;
	ld.global.f64 	%fd655, [%rd111+56];
	fma.rn.f64 	%fd1327, %fd654, %fd655, %fd653;
	mul.f64 	%fd1319, %fd82, %fd654;
	add.s32 	%r787, %r787, 16;
	add.s64 	%rd111, %rd111, 128;
	setp.ne.s32 	%p143, %r787, 0;
	@%p143 bra 	$L__BB0_62;
$L__BB0_63:
	setp.eq.s32 	%p144, %r52, 0;
	@%p144 bra 	$L__BB0_73;
	add.s32 	%r378, %r52, -1;
	setp.lt.u32 	%p145, %r378, 7;
	@%p145 bra 	$L__BB0_66;
	mul.wide.u32 	%rd65, %r789, 8;
	add.s64 	%rd66, %rd3, %rd65;
	ld.global.f64 	%fd657, [%rd66];
	fma.rn.f64 	%fd658, %fd1319, %fd657, %fd1327;
	mul.f64 	%fd659, %fd82, %fd1319;
	ld.global.f64 	%fd660, [%rd66+8];
	fma.rn.f64 	%fd661, %fd659, %fd660, %fd658;
	mul.f64 	%fd662, %fd82, %fd659;
	ld.global.f64 	%fd663, [%rd66+16];
	fma.rn.f64 	%fd664, %fd662, %fd663, %fd661;
	mul.f64 	%fd665, %fd82, %fd662;
	ld.global.f64 	%fd666, [%rd66+24];
	fma.rn.f64 	%fd667, %fd665, %fd666, %fd664;
	mul.f64 	%fd668, %fd82, %fd665;
	ld.global.f64 	%fd669, [%rd66+32];
	fma.rn.f64 	%fd670, %fd668, %fd669, %fd667;
	mul.f64 	%fd671, %fd82, %fd668;
	ld.global.f64 	%fd672, [%rd66+40];
	fma.rn.f64 	%fd673, %fd671, %fd672, %fd670;
	mul.f64 	%fd674, %fd82, %fd671;
	ld.global.f64 	%fd675, [%rd66+48];
	fma.rn.f64 	%fd676, %fd674, %fd675, %fd673;
	mul.f64 	%fd677, %fd82, %fd674;
	ld.global.f64 	%fd678, [%rd66+56];
	fma.rn.f64 	%fd1327, %fd677, %fd678, %fd676;
	mul.f64 	%fd1319, %fd82, %fd677;
	add.s32 	%r789, %r789, 8;
$L__BB0_66:
	setp.eq.s32 	%p146, %r53, 0;
	@%p146 bra 	$L__BB0_73;
	add.s32 	%r379, %r53, -1;
	setp.lt.u32 	%p147, %r379, 3;
	@%p147 bra 	$L__BB0_69;
	mul.wide.u32 	%rd67, %r789, 8;
	add.s64 	%rd68, %rd3, %rd67;
	ld.global.f64 	%fd680, [%rd68];
	fma.rn.f64 	%fd681, %fd1319, %fd680, %fd1327;
	mul.f64 	%fd682, %fd82, %fd1319;
	ld.global.f64 	%fd683, [%rd68+8];
	fma.rn.f64 	%fd684, %fd682, %fd683, %fd681;
	mul.f64 	%fd685, %fd82, %fd682;
	ld.global.f64 	%fd686, [%rd68+16];
	fma.rn.f64 	%fd687, %fd685, %fd686, %fd684;
	mul.f64 	%fd688, %fd82, %fd685;
	ld.global.f64 	%fd689, [%rd68+24];
	fma.rn.f64 	%fd1327, %fd688, %fd689, %fd687;
	mul.f64 	%fd1319, %fd82, %fd688;
	add.s32 	%r789, %r789, 4;
$L__BB0_69:
	add.s32 	%r380, %r147, 1;
	and.b32  	%r73, %r380, 3;
	setp.eq.s32 	%p148, %r73, 0;
	@%p148 bra 	$L__BB0_73;
	setp.eq.s32 	%p149, %r73, 1;
	mul.wide.u32 	%rd69, %r789, 8;
	add.s64 	%rd7, %rd3, %rd69;
	ld.global.f64 	%fd690, [%rd7];
	fma.rn.f64 	%fd1327, %fd1319, %fd690, %fd1327;
	@%p149 bra 	$L__BB0_73;
	mul.f64 	%fd691, %fd82, %fd1319;
	setp.eq.s32 	%p150, %r73, 2;
	ld.global.f64 	%fd692, [%rd7+8];
	fma.rn.f64 	%fd1327, %fd691, %fd692, %fd1327;
	mul.f64 	%fd102, %fd82, %fd691;
	@%p150 bra 	$L__BB0_73;
	ld.global.f64 	%fd693, [%rd7+16];
	fma.rn.f64 	%fd1327, %fd102, %fd693, %fd1327;
$L__BB0_73:
	setp.lt.s32 	%p151, %r148, 0;
	sub.f64 	%fd695, %fd81, %fd204;
	div.rn.f64 	%fd105, %fd695, %fd205;
	mov.f64 	%fd1339, 0d0000000000000000;
	@%p151 bra 	$L__BB0_87;
	cvta.to.global.u64 	%rd8, %rd22;
	setp.lt.u32 	%p152, %r148, 15;
	mov.f64 	%fd1339, 0d0000000000000000;
	mov.f64 	%fd1331, 0d3FF0000000000000;
	mov.b32 	%r793, 0;
	@%p152 bra 	$L__BB0_77;
	mov.f64 	%fd1339, 0d0000000000000000;
	mov.f64 	%fd1331, 0d3FF0000000000000;
	mov.b32 	%r791, 0;
$L__BB0_76:
	.pragma "nounroll";
	mul.wide.u32 	%rd70, %r791, 8;
	add.s64 	%rd71, %rd8, %rd70;
	ld.global.f64 	%fd701, [%rd71];
	fma.rn.f64 	%fd702, %fd1331, %fd701, %fd1339;
	mul.f64 	%fd703, %fd105, %fd1331;
	ld.global.f64 	%fd704, [%rd71+8];
	fma.rn.f64 	%fd705, %fd703, %fd704, %fd702;
	mul.f64 	%fd706, %fd105, %fd703;
	ld.global.f64 	%fd707, [%rd71+16];
	fma.rn.f64 	%fd708, %fd706, %fd707, %fd705;
	mul.f64 	%fd709, %fd105, %fd706;
	ld.global.f64 	%fd710, [%rd71+24];
	fma.rn.f64 	%fd711, %fd709, %fd710, %fd708;
	mul.f64 	%fd712, %fd105, %fd709;
	ld.global.f64 	%fd713, [%rd71+32];
	fma.rn.f64 	%fd714, %fd712, %fd713, %fd711;
	mul.f64 	%fd715, %fd105, %fd712;
	ld.global.f64 	%fd716, [%rd71+40];
	fma.rn.f64 	%fd717, %fd715, %fd716, %fd714;
	mul.f64 	%fd718, %fd105, %fd715;
	ld.global.f64 	%fd719, [%rd71+48];
	fma.rn.f64 	%fd720, %fd718, %fd719, %fd717;
	mul.f64 	%fd721, %fd105, %fd718;
	ld.global.f64 	%fd722, [%rd71+56];
	fma.rn.f64 	%fd723, %fd721, %fd722, %fd720;
	mul.f64 	%fd724, %fd105, %fd721;
	ld.global.f64 	%fd725, [%rd71+64];
	fma.rn.f64 	%fd726, %fd724, %fd725, %fd723;
	mul.f64 	%fd727, %fd105, %fd724;
	ld.global.f64 	%fd728, [%rd71+72];
	fma.rn.f64 	%fd729, %fd727, %fd728, %fd726;
	mul.f64 	%fd730, %fd105, %fd727;
	ld.global.f64 	%fd731, [%rd71+80];
	fma.rn.f64 	%fd732, %fd730, %fd731, %fd729;
	mul.f64 	%fd733, %fd105, %fd730;
	ld.global.f64 	%fd734, [%rd71+88];
	fma.rn.f64 	%fd735, %fd733, %fd734, %fd732;
	mul.f64 	%fd736, %fd105, %fd733;
	ld.global.f64 	%fd737, [%rd71+96];
	fma.rn.f64 	%fd738, %fd736, %fd737, %fd735;
	mul.f64 	%fd739, %fd105, %fd736;
	ld.global.f64 	%fd740, [%rd71+104];
	fma.rn.f64 	%fd741, %fd739, %fd740, %fd738;
	mul.f64 	%fd742, %fd105, %fd739;
	ld.global.f64 	%fd743, [%rd71+112];
	fma.rn.f64 	%fd744, %fd742, %fd743, %fd741;
	mul.f64 	%fd745, %fd105, %fd742;
	ld.global.f64 	%fd746, [%rd71+120];
	fma.rn.f64 	%fd1339, %fd745, %fd746, %fd744;
	add.s32 	%r791, %r791, 16;
	mul.f64 	%fd1331, %fd105, %fd745;
	add.s32 	%r383, %r148, 1;
	and.b32  	%r793, %r383, -16;
	setp.ne.s32 	%p153, %r791, %r793;
	@%p153 bra 	$L__BB0_76;
$L__BB0_77:
	setp.eq.s32 	%p154, %r54, 0;
	@%p154 bra 	$L__BB0_87;
	add.s32 	%r384, %r54, -1;
	setp.lt.u32 	%p155, %r384, 7;
	@%p155 bra 	$L__BB0_80;
	mul.wide.u32 	%rd72, %r793, 8;
	add.s64 	%rd73, %rd8, %rd72;
	ld.global.f64 	%fd748, [%rd73];
	fma.rn.f64 	%fd749, %fd1331, %fd748, %fd1339;
	mul.f64 	%fd750, %fd105, %fd1331;
	ld.global.f64 	%fd751, [%rd73+8];
	fma.rn.f64 	%fd752, %fd750, %fd751, %fd749;
	mul.f64 	%fd753, %fd105, %fd750;
	ld.global.f64 	%fd754, [%rd73+16];
	fma.rn.f64 	%fd755, %fd753, %fd754, %fd752;
	mul.f64 	%fd756, %fd105, %fd753;
	ld.global.f64 	%fd757, [%rd73+24];
	fma.rn.f64 	%fd758, %fd756, %fd757, %fd755;
	mul.f64 	%fd759, %fd105, %fd756;
	ld.global.f64 	%fd760, [%rd73+32];
	fma.rn.f64 	%fd761, %fd759, %fd760, %fd758;
	mul.f64 	%fd762, %fd105, %fd759;
	ld.global.f64 	%fd763, [%rd73+40];
	fma.rn.f64 	%fd764, %fd762, %fd763, %fd761;
	mul.f64 	%fd765, %fd105, %fd762;
	ld.global.f64 	%fd766, [%rd73+48];
	fma.rn.f64 	%fd767, %fd765, %fd766, %fd764;
	mul.f64 	%fd768, %fd105, %fd765;
	ld.global.f64 	%fd769, [%rd73+56];
	fma.rn.f64 	%fd1339, %fd768, %fd769, %fd767;
	mul.f64 	%fd1331, %fd105, %fd768;
	add.s32 	%r793, %r793, 8;
$L__BB0_80:
	setp.eq.s32 	%p156, %r55, 0;
	@%p156 bra 	$L__BB0_87;
	add.s32 	%r385, %r55, -1;
	setp.lt.u32 	%p157, %r385, 3;
	@%p157 bra 	$L__BB0_83;
	mul.wide.u32 	%rd74, %r793, 8;
	add.s64 	%rd75, %rd8, %rd74;
	ld.global.f64 	%fd771, [%rd75];
	fma.rn.f64 	%fd772, %fd1331, %fd771, %fd1339;
	mul.f64 	%fd773, %fd105, %fd1331;
	ld.global.f64 	%fd774, [%rd75+8];
	fma.rn.f64 	%fd775, %fd773, %fd774, %fd772;
	mul.f64 	%fd776, %fd105, %fd773;
	ld.global.f64 	%fd777, [%rd75+16];
	fma.rn.f64 	%fd778, %fd776, %fd777, %fd775;
	mul.f64 	%fd779, %fd105, %fd776;
	ld.global.f64 	%fd780, [%rd75+24];
	fma.rn.f64 	%fd1339, %fd779, %fd780, %fd778;
	mul.f64 	%fd1331, %fd105, %fd779;
	add.s32 	%r793, %r793, 4;
$L__BB0_83:
	add.s32 	%r386, %r148, 1;
	and.b32  	%r83, %r386, 3;
	setp.eq.s32 	%p158, %r83, 0;
	@%p158 bra 	$L__BB0_87;
	setp.eq.s32 	%p159, %r83, 1;
	mul.wide.u32 	%rd76, %r793, 8;
	add.s64 	%rd9, %rd8, %rd76;
	ld.global.f64 	%fd781, [%rd9];
	fma.rn.f64 	%fd1339, %fd1331, %fd781, %fd1339;
	@%p159 bra 	$L__BB0_87;
	mul.f64 	%fd782, %fd105, %fd1331;
	setp.eq.s32 	%p160, %r83, 2;
	ld.global.f64 	%fd783, [%rd9+8];
	fma.rn.f64 	%fd1339, %fd782, %fd783, %fd1339;
	mul.f64 	%fd125, %fd105, %fd782;
	@%p160 bra 	$L__BB0_87;
	ld.global.f64 	%fd784, [%rd9+16];
	fma.rn.f64 	%fd1339, %fd125, %fd784, %fd1339;
$L__BB0_87:
	ld.const.f64 	%fd785, [d_inpts_double+32];
	mul.f64 	%fd786, %fd785, 0d3FE0000000000000;
	mul.f64 	%fd787, %fd786, %fd1327;
	div.rn.f64 	%fd788, %fd787, %fd81;
	fma.rn.f64 	%fd789, %fd786, %fd1339, %fd788;
	mul.f64 	%fd790, %fd1344, %fd63;
	fma.rn.f64 	%fd791, %fd1343, %fd62, %fd790;
	fma.rn.f64 	%fd792, %fd1345, %fd64, %fd791;
	mul.f64 	%fd793, %fd789, %fd792;
	mul.f64 	%fd794, %fd1344, %fd1344;
	fma.rn.f64 	%fd795, %fd1343, %fd1343, %fd794;
	fma.rn.f64 	%fd796, %fd1345, %fd1345, %fd795;
	sub.f64 	%fd797, %fd793, %fd796;
	mul.f64 	%fd798, %fd81, %fd787;
	sub.f64 	%fd799, %fd792, %fd798;
	div.rn.f64 	%fd800, %fd799, %fd797;
	sub.f64 	%fd128, %fd1352, %fd800;
	setp.lt.f64 	%p162, %fd128, %fd42;
	mov.pred 	%p390, 0;
	@%p162 bra 	$L__BB0_104;
	cvta.to.global.u64 	%rd10, %rd20;
	add.s64 	%rd78, %rd10, %rd77;
	ld.global.f64 	%fd801, [%rd78+-56];
	setp.gt.f64 	%p164, %fd128, %fd801;
	@%p164 bra 	$L__BB0_104;
	setp.lt.s32 	%p165, %r146, 1;
	mov.b32 	%r806, -1;
	@%p165 bra 	$L__BB0_103;
	add.s32 	%r85, %r146, -4;
	setp.lt.u32 	%p166, %r146, 16;
	mov.b32 	%r802, 0;
	mov.b32 	%r806, -1;
	@%p166 bra 	$L__BB0_93;
	mov.b32 	%r796, 0;
	mov.b32 	%r806, -1;
$L__BB0_92:
	.pragma "nounroll";
	mul.wide.u32 	%rd79, %r796, 56;
	add.s64 	%rd80, %rd10, %rd79;
	ld.global.f64 	%fd802, [%rd80];
	setp.ge.f64 	%p167, %fd802, %fd128;
	setp.eq.s32 	%p168, %r806, -1;
	max.s32 	%r393, %r796, 2;
	add.s32 	%r394, %r393, -2;
	min.u32 	%r395, %r394, %r85;
	selp.b32 	%r396, %r395, %r806, %p168;
	selp.b32 	%r397, %r396, %r806, %p167;
	add.s32 	%r399, %r796, 1;
	ld.global.f64 	%fd803, [%rd80+56];
	setp.ge.f64 	%p169, %fd803, %fd128;
	setp.eq.s32 	%p170, %r397, -1;
	max.s32 	%r400, %r399, 2;
	add.s32 	%r401, %r400, -2;
	min.u32 	%r402, %r401, %r85;
	selp.b32 	%r403, %r402, %r397, %p170;
	selp.b32 	%r404, %r403, %r397, %p169;
	add.s32 	%r406, %r796, 2;
	ld.global.f64 	%fd804, [%rd80+112];
	setp.ge.f64 	%p171, %fd804, %fd128;
	setp.eq.s32 	%p172, %r404, -1;
	min.s32 	%r407, %r796, %r85;
	selp.b32 	%r408, %r407, %r404, %p172;
	selp.b32 	%r409, %r408, %r404, %p171;
	add.s32 	%r411, %r796, 3;
	ld.global.f64 	%fd805, [%rd80+168];
	setp.ge.f64 	%p173, %fd805, %fd128;
	setp.eq.s32 	%p174, %r409, -1;
	min.s32 	%r412, %r399, %r85;
	selp.b32 	%r413, %r412, %r409, %p174;
	selp.b32 	%r414, %r413, %r409, %p173;
	add.s32 	%r416, %r796, 4;
	ld.global.f64 	%fd806, [%rd80+224];
	setp.ge.f64 	%p175, %fd806, %fd128;
	setp.eq.s32 	%p176, %r414, -1;
	min.s32 	%r417, %r406, %r85;
	selp.b32 	%r418, %r417, %r414, %p176;
	selp.b32 	%r419, %r418, %r414, %p175;
	add.s32 	%r421, %r796, 5;
	ld.global.f64 	%fd807, [%rd80+280];
	setp.ge.f64 	%p177, %fd807, %fd128;
	setp.eq.s32 	%p178, %r419, -1;
	min.s32 	%r422, %r411, %r85;
	selp.b32 	%r423, %r422, %r419, %p178;
	selp.b32 	%r424, %r423, %r419, %p177;
	add.s32 	%r426, %r796, 6;
	ld.global.f64 	%fd808, [%rd80+336];
	setp.ge.f64 	%p179, %fd808, %fd128;
	setp.eq.s32 	%p180, %r424, -1;
	min.s32 	%r427, %r416, %r85;
	selp.b32 	%r428, %r427, %r424, %p180;
	selp.b32 	%r429, %r428, %r424, %p179;
	add.s32 	%r431, %r796, 7;
	ld.global.f64 	%fd809, [%rd80+392];
	setp.ge.f64 	%p181, %fd809, %fd128;
	setp.eq.s32 	%p182, %r429, -1;
	min.s32 	%r432, %r421, %r85;
	selp.b32 	%r433, %r432, %r429, %p182;
	selp.b32 	%r434, %r433, %r429, %p181;
	add.s32 	%r436, %r796, 8;
	ld.global.f64 	%fd810, [%rd80+448];
	setp.ge.f64 	%p183, %fd810, %fd128;
	setp.eq.s32 	%p184, %r434, -1;
	min.s32 	%r437, %r426, %r85;
	selp.b32 	%r438, %r437, %r434, %p184;
	selp.b32 	%r439, %r438, %r434, %p183;
	add.s32 	%r441, %r796, 9;
	ld.global.f64 	%fd811, [%rd80+504];
	setp.ge.f64 	%p185, %fd811, %fd128;
	setp.eq.s32 	%p186, %r439, -1;
	min.s32 	%r442, %r431, %r85;
	selp.b32 	%r443, %r442, %r439, %p186;
	selp.b32 	%r444, %r443, %r439, %p185;
	add.s32 	%r446, %r796, 10;
	ld.global.f64 	%fd812, [%rd80+560];
	setp.ge.f64 	%p187, %fd812, %fd128;
	setp.eq.s32 	%p188, %r444, -1;
	min.s32 	%r447, %r436, %r85;
	selp.b32 	%r448, %r447, %r444, %p188;
	selp.b32 	%r449, %r448, %r444, %p187;
	add.s32 	%r451, %r796, 11;
	ld.global.f64 	%fd813, [%rd80+616];
	setp.ge.f64 	%p189, %fd813, %fd128;
	setp.eq.s32 	%p190, %r449, -1;
	min.s32 	%r452, %r441, %r85;
	selp.b32 	%r453, %r452, %r449, %p190;
	selp.b32 	%r454, %r453, %r449, %p189;
	add.s32 	%r456, %r796, 12;
	ld.global.f64 	%fd814, [%rd80+672];
	setp.ge.f64 	%p191, %fd814, %fd128;
	setp.eq.s32 	%p192, %r454, -1;
	min.s32 	%r457, %r446, %r85;
	selp.b32 	%r458, %r457, %r454, %p192;
	selp.b32 	%r459, %r458, %r454, %p191;
	add.s32 	%r461, %r796, 13;
	ld.global.f64 	%fd815, [%rd80+728];
	setp.ge.f64 	%p193, %fd815, %fd128;
	setp.eq.s32 	%p194, %r459, -1;
	min.s32 	%r462, %r451, %r85;
	selp.b32 	%r463, %r462, %r459, %p194;
	selp.b32 	%r464, %r463, %r459, %p193;
	ld.global.f64 	%fd816, [%rd80+784];
	setp.ge.f64 	%p195, %fd816, %fd128;
	setp.eq.s32 	%p196, %r464, -1;
	min.s32 	%r466, %r456, %r85;
	selp.b32 	%r467, %r466, %r464, %p196;
	selp.b32 	%r468, %r467, %r464, %p195;
	ld.global.f64 	%fd817, [%rd80+840];
	setp.ge.f64 	%p197, %fd817, %fd128;
	setp.eq.s32 	%p198, %r468, -1;
	min.s32 	%r470, %r461, %r85;
	selp.b32 	%r471, %r470, %r468, %p198;
	selp.b32 	%r806, %r471, %r468, %p197;
	add.s32 	%r796, %r796, 16;
	and.b32  	%r802, %r146, 2147483632;
	setp.ne.s32 	%p199, %r796, %r802;
	@%p199 bra 	$L__BB0_92;
$L__BB0_93:
	setp.eq.s32 	%p200, %r56, 0;
	@%p200 bra 	$L__BB0_103;
	add.s32 	%r473, %r56, -1;
	setp.lt.u32 	%p201, %r473, 7;
	@%p201 bra 	$L__BB0_96;
	mul.wide.u32 	%rd81, %r802, 56;
	add.s64 	%rd82, %rd10, %rd81;
	ld.global.f64 	%fd818, [%rd82];
	setp.ge.f64 	%p202, %fd818, %fd128;
	setp.eq.s32 	%p203, %r806, -1;
	max.s32 	%r474, %r802, 2;
	add.s32 	%r475, %r474, -2;
	min.s32 	%r476, %r475, %r85;
	selp.b32 	%r477, %r476, %r806, %p203;
	selp.b32 	%r478, %r477, %r806, %p202;
	ld.global.f64 	%fd819, [%rd82+56];
	setp.ge.f64 	%p204, %fd819, %fd128;
	setp.eq.s32 	%p205, %r478, -1;
	max.s32 	%r480, %r802, 1;
	add.s32 	%r481, %r480, -1;
	min.s32 	%r482, %r481, %r85;
	selp.b32 	%r483, %r482, %r478, %p205;
	selp.b32 	%r484, %r483, %r478, %p204;
	ld.global.f64 	%fd820, [%rd82+112];
	setp.ge.f64 	%p206, %fd820, %fd128;
	setp.eq.s32 	%p207, %r484, -1;
	min.s32 	%r486, %r802, %r85;
	selp.b32 	%r487, %r486, %r484, %p207;
	selp.b32 	%r488, %r487, %r484, %p206;
	add.s32 	%r490, %r802, 3;
	ld.global.f64 	%fd821, [%rd82+168];
	setp.ge.f64 	%p208, %fd821, %fd128;
	setp.eq.s32 	%p209, %r488, -1;
	max.s32 	%r491, %r490, 2;
	add.s32 	%r492, %r491, -2;
	min.s32 	%r493, %r492, %r85;
	selp.b32 	%r494, %r493, %r488, %p209;
	selp.b32 	%r495, %r494, %r488, %p208;
	ld.global.f64 	%fd822, [%rd82+224];
	setp.ge.f64 	%p210, %fd822, %fd128;
	setp.eq.s32 	%p211, %r495, -1;
	add.s32 	%r497, %r491, -1;
	min.s32 	%r498, %r497, %r85;
	selp.b32 	%r499, %r498, %r495, %p211;
	selp.b32 	%r500, %r499, %r495, %p210;
	ld.global.f64 	%fd823, [%rd82+280];
	setp.ge.f64 	%p212, %fd823, %fd128;
	setp.eq.s32 	%p213, %r500, -1;
	min.s32 	%r502, %r491, %r85;
	selp.b32 	%r503, %r502, %r500, %p213;
	selp.b32 	%r504, %r503, %r500, %p212;
	ld.global.f64 	%fd824, [%rd82+336];
	setp.ge.f64 	%p214, %fd824, %fd128;
	setp.eq.s32 	%p215, %r504, -1;
	add.s32 	%r506, %r491, 1;
	min.s32 	%r507, %r506, %r85;
	selp.b32 	%r508, %r507, %r504, %p215;
	selp.b32 	%r509, %r508, %r504, %p214;
	ld.global.f64 	%fd825, [%rd82+392];
	setp.ge.f64 	%p216, %fd825, %fd128;
	setp.eq.s32 	%p217, %r509, -1;
	add.s32 	%r511, %r491, 2;
	min.s32 	%r512, %r511, %r85;
	selp.b32 	%r513, %r512, %r509, %p217;
	selp.b32 	%r806, %r513, %r509, %p216;
	add.s32 	%r802, %r802, 8;
$L__BB0_96:
	setp.eq.s32 	%p218, %r57, 0;
	@%p218 bra 	$L__BB0_103;
	add.s32 	%r515, %r57, -1;
	setp.lt.u32 	%p219, %r515, 3;
	@%p219 bra 	$L__BB0_99;
	mul.wide.u32 	%rd83, %r802, 56;
	add.s64 	%rd84, %rd10, %rd83;
	ld.global.f64 	%fd826, [%rd84];
	setp.ge.f64 	%p220, %fd826, %fd128;
	setp.eq.s32 	%p221, %r806, -1;
	max.s32 	%r516, %r802, 2;
	add.s32 	%r517, %r516, -2;
	min.s32 	%r518, %r517, %r85;
	selp.b32 	%r519, %r518, %r806, %p221;
	selp.b32 	%r520, %r519, %r806, %p220;
	ld.global.f64 	%fd827, [%rd84+56];
	setp.ge.f64 	%p222, %fd827, %fd128;
	setp.eq.s32 	%p223, %r520, -1;
	max.s32 	%r522, %r802, 1;
	add.s32 	%r523, %r522, -1;
	min.s32 	%r524, %r523, %r85;
	selp.b32 	%r525, %r524, %r520, %p223;
	selp.b32 	%r526, %r525, %r520, %p222;
	add.s32 	%r528, %r802, 2;
	ld.global.f64 	%fd828, [%rd84+112];
	setp.ge.f64 	%p224, %fd828, %fd128;
	setp.eq.s32 	%p225, %r526, -1;
	max.s32 	%r529, %r528, 2;
	add.s32 	%r530, %r529, -2;
	min.s32 	%r531, %r530, %r85;
	selp.b32 	%r532, %r531, %r526, %p225;
	selp.b32 	%r533, %r532, %r526, %p224;
	ld.global.f64 	%fd829, [%rd84+168];
	setp.ge.f64 	%p226, %fd829, %fd128;
	setp.eq.s32 	%p227, %r533, -1;
	add.s32 	%r535, %r529, -1;
	min.s32 	%r536, %r535, %r85;
	selp.b32 	%r537, %r536, %r533, %p227;
	selp.b32 	%r806, %r537, %r533, %p226;
	add.s32 	%r802, %r802, 4;
$L__BB0_99:
	and.b32  	%r104, %r146, 3;
	setp.eq.s32 	%p228, %r104, 0;
	@%p228 bra 	$L__BB0_103;
	setp.eq.s32 	%p229, %r104, 1;
	mul.wide.u32 	%rd85, %r802, 56;
	add.s64 	%rd11, %rd10, %rd85;
	ld.global.f64 	%fd830, [%rd11];
	setp.ge.f64 	%p230, %fd830, %fd128;
	setp.eq.s32 	%p231, %r806, -1;
	max.s32 	%r538, %r802, 2;
	add.s32 	%r539, %r538, -2;
	min.s32 	%r540, %r539, %r85;
	selp.b32 	%r541, %r540, %r806, %p231;
	selp.b32 	%r806, %r541, %r806, %p230;
	@%p229 bra 	$L__BB0_103;
	setp.eq.s32 	%p232, %r104, 2;
	ld.global.f64 	%fd831, [%rd11+56];
	setp.ge.f64 	%p233, %fd831, %fd128;
	setp.eq.s32 	%p234, %r806, -1;
	max.s32 	%r542, %r802, 1;
	add.s32 	%r543, %r542, -1;
	min.s32 	%r544, %r543, %r85;
	selp.b32 	%r545, %r544, %r806, %p234;
	selp.b32 	%r806, %r545, %r806, %p233;
	@%p232 bra 	$L__BB0_103;
	add.s32 	%r546, %r802, 2;
	ld.global.f64 	%fd832, [%rd11+112];
	setp.ge.f64 	%p235, %fd832, %fd128;
	setp.eq.s32 	%p236, %r806, -1;
	max.s32 	%r547, %r546, 2;
	add.s32 	%r548, %r547, -2;
	min.s32 	%r549, %r548, %r85;
	selp.b32 	%r550, %r549, %r806, %p236;
	selp.b32 	%r806, %r550, %r806, %p235;
$L__BB0_103:
	cvta.to.global.u64 	%rd86, %rd20;
	mul.wide.s32 	%rd87, %r806, 56;
	add.s64 	%rd88, %rd86, %rd87;
	ld.global.f64 	%fd833, [%rd88];
	sub.f64 	%fd834, %fd128, %fd833;
	ld.global.f64 	%fd835, [%rd88+56];
	sub.f64 	%fd836, %fd128, %fd835;
	ld.global.f64 	%fd837, [%rd88+112];
	sub.f64 	%fd838, %fd128, %fd837;
	ld.global.f64 	%fd839, [%rd88+168];
	sub.f64 	%fd840, %fd128, %fd839;
	sub.f64 	%fd841, %fd833, %fd835;
	rcp.rn.f64 	%fd842, %fd841;
	sub.f64 	%fd843, %fd833, %fd837;
	rcp.rn.f64 	%fd844, %fd843;
	add.f64 	%fd845, %fd842, %fd844;
	sub.f64 	%fd846, %fd833, %fd839;
	rcp.rn.f64 	%fd847, %fd846;
	add.f64 	%fd848, %fd845, %fd847;
	add.f64 	%fd849, %fd834, %fd834;
	mul.f64 	%fd850, %fd849, %fd848;
	mov.f64 	%fd851, 0d3FF0000000000000;
	sub.f64 	%fd852, %fd851, %fd850;
	sub.f64 	%fd853, %fd835, %fd833;
	rcp.rn.f64 	%fd854, %fd853;
	sub.f64 	%fd855, %fd835, %fd837;
	rcp.rn.f64 	%fd856, %fd855;
	add.f64 	%fd857, %fd854, %fd856;
	sub.f64 	%fd858, %fd835, %fd839;
	rcp.rn.f64 	%fd859, %fd858;
	add.f64 	%fd860, %fd857, %fd859;
	add.f64 	%fd861, %fd836, %fd836;
	mul.f64 	%fd862, %fd861, %fd860;
	sub.f64 	%fd863, %fd851, %fd862;
	sub.f64 	%fd864, %fd837, %fd833;
	rcp.rn.f64 	%fd865, %fd864;
	sub.f64 	%fd866, %fd837, %fd835;
	rcp.rn.f64 	%fd867, %fd866;
	add.f64 	%fd868, %fd865, %fd867;
	sub.f64 	%fd869, %fd837, %fd839;
	rcp.rn.f64 	%fd870, %fd869;
	add.f64 	%fd871, %fd868, %fd870;
	add.f64 	%fd872, %fd838, %fd838;
	mul.f64 	%fd873, %fd872, %fd871;
	sub.f64 	%fd874, %fd851, %fd873;
	sub.f64 	%fd875, %fd839, %fd833;
	rcp.rn.f64 	%fd876, %fd875;
	sub.f64 	%fd877, %fd839, %fd835;
	rcp.rn.f64 	%fd878, %fd877;
	add.f64 	%fd879, %fd876, %fd878;
	sub.f64 	%fd880, %fd839, %fd837;
	rcp.rn.f64 	%fd881, %fd880;
	add.f64 	%fd882, %fd879, %fd881;
	add.f64 	%fd883, %fd840, %fd840;
	mul.f64 	%fd884, %fd883, %fd882;
	sub.f64 	%fd885, %fd851, %fd884;
	div.rn.f64 	%fd886, %fd836, %fd841;
	div.rn.f64 	%fd887, %fd838, %fd843;
	mul.f64 	%fd888, %fd886, %fd887;
	div.rn.f64 	%fd889, %fd840, %fd846;
	mul.f64 	%fd890, %fd888, %fd889;
	div.rn.f64 	%fd891, %fd834, %fd853;
	div.rn.f64 	%fd892, %fd838, %fd855;
	mul.f64 	%fd893, %fd891, %fd892;
	div.rn.f64 	%fd894, %fd840, %fd858;
	mul.f64 	%fd895, %fd893, %fd894;
	div.rn.f64 	%fd896, %fd834, %fd864;
	div.rn.f64 	%fd897, %fd836, %fd866;
	mul.f64 	%fd898, %fd896, %fd897;
	div.rn.f64 	%fd899, %fd840, %fd869;
	mul.f64 	%fd900, %fd898, %fd899;
	div.rn.f64 	%fd901, %fd834, %fd875;
	div.rn.f64 	%fd902, %fd836, %fd877;
	mul.f64 	%fd903, %fd901, %fd902;
	div.rn.f64 	%fd904, %fd838, %fd880;
	mul.f64 	%fd905, %fd903, %fd904;
	mul.f64 	%fd906, %fd887, %fd889;
	mul.f64 	%fd907, %fd886, %fd889;
	mul.f64 	%fd908, %fd907, %fd844;
	fma.rn.f64 	%fd909, %fd906, %fd842, %fd908;
	fma.rn.f64 	%fd910, %fd888, %fd847, %fd909;
	mul.f64 	%fd911, %fd892, %fd894;
	mul.f64 	%fd912, %fd891, %fd894;
	mul.f64 	%fd913, %fd912, %fd856;
	fma.rn.f64 	%fd914, %fd911, %fd854, %fd913;
	fma.rn.f64 	%fd915, %fd893, %fd859, %fd914;
	mul.f64 	%fd916, %fd897, %fd899;
	mul.f64 	%fd917, %fd896, %fd899;
	mul.f64 	%fd918, %fd917, %fd867;
	fma.rn.f64 	%fd919, %fd916, %fd865, %fd918;
	fma.rn.f64 	%fd920, %fd898, %fd870, %fd919;
	mul.f64 	%fd921, %fd902, %fd904;
	mul.f64 	%fd922, %fd901, %fd904;
	mul.f64 	%fd923, %fd922, %fd878;
	fma.rn.f64 	%fd924, %fd921, %fd876, %fd923;
	fma.rn.f64 	%fd925, %fd903, %fd881, %fd924;
	fma.rn.f64 	%fd926, %fd910, %fd849, %fd890;
	fma.rn.f64 	%fd927, %fd915, %fd861, %fd895;
	fma.rn.f64 	%fd928, %fd920, %fd872, %fd900;
	fma.rn.f64 	%fd929, %fd925, %fd883, %fd905;
	mul.f64 	%fd930, %fd852, %fd910;
	mul.f64 	%fd931, %fd890, %fd848;
	sub.f64 	%fd932, %fd930, %fd931;
	add.f64 	%fd933, %fd932, %fd932;
	mul.f64 	%fd934, %fd863, %fd915;
	mul.f64 	%fd935, %fd895, %fd860;
	sub.f64 	%fd936, %fd934, %fd935;
	add.f64 	%fd937, %fd936, %fd936;
	mul.f64 	%fd938, %fd874, %fd920;
	mul.f64 	%fd939, %fd900, %fd871;
	sub.f64 	%fd940, %fd938, %fd939;
	add.f64 	%fd941, %fd940, %fd940;
	mul.f64 	%fd942, %fd885, %fd925;
	mul.f64 	%fd943, %fd905, %fd882;
	sub.f64 	%fd944, %fd942, %fd943;
	add.f64 	%fd945, %fd944, %fd944;
	ld.global.f64 	%fd946, [%rd88+8];
	ld.global.f64 	%fd947, [%rd88+32];
	mul.f64 	%fd948, %fd834, %fd947;
	fma.rn.f64 	%fd949, %fd852, %fd946, %fd948;
	mul.f64 	%fd950, %fd890, %fd949;
	ld.global.f64 	%fd951, [%rd88+64];
	ld.global.f64 	%fd952, [%rd88+88];
	mul.f64 	%fd953, %fd836, %fd952;
	fma.rn.f64 	%fd954, %fd863, %fd951, %fd953;
	mul.f64 	%fd955, %fd895, %fd954;
	mul.f64 	%fd956, %fd895, %fd955;
	fma.rn.f64 	%fd957, %fd890, %fd950, %fd956;
	ld.global.f64 	%fd958, [%rd88+120];
	ld.global.f64 	%fd959, [%rd88+144];
	mul.f64 	%fd960, %fd838, %fd959;
	fma.rn.f64 	%fd961, %fd874, %fd958, %fd960;
	mul.f64 	%fd962, %fd900, %fd961;
	fma.rn.f64 	%fd963, %fd900, %fd962, %fd957;
	ld.global.f64 	%fd964, [%rd88+176];
	ld.global.f64 	%fd965, [%rd88+200];
	mul.f64 	%fd966, %fd840, %fd965;
	fma.rn.f64 	%fd967, %fd885, %fd964, %fd966;
	mul.f64 	%fd968, %fd905, %fd967;
	fma.rn.f64 	%fd1340, %fd905, %fd968, %fd963;
	ld.global.f64 	%fd969, [%rd88+16];
	ld.global.f64 	%fd970, [%rd88+40];
	mul.f64 	%fd971, %fd834, %fd970;
	fma.rn.f64 	%fd972, %fd852, %fd969, %fd971;
	mul.f64 	%fd973, %fd890, %fd972;
	ld.global.f64 	%fd974, [%rd88+72];
	ld.global.f64 	%fd975, [%rd88+96];
	mul.f64 	%fd976, %fd836, %fd975;
	fma.rn.f64 	%fd977, %fd863, %fd974, %fd976;
	mul.f64 	%fd978, %fd895, %fd977;
	mul.f64 	%fd979, %fd895, %fd978;
	fma.rn.f64 	%fd980, %fd890, %fd973, %fd979;
	ld.global.f64 	%fd981, [%rd88+128];
	ld.global.f64 	%fd982, [%rd88+152];
	mul.f64 	%fd983, %fd838, %fd982;
	fma.rn.f64 	%fd984, %fd874, %fd981, %fd983;
	mul.f64 	%fd985, %fd900, %fd984;
	fma.rn.f64 	%fd986, %fd900, %fd985, %fd980;
	ld.global.f64 	%fd987, [%rd88+184];
	ld.global.f64 	%fd988, [%rd88+208];
	mul.f64 	%fd989, %fd840, %fd988;
	fma.rn.f64 	%fd990, %fd885, %fd987, %fd989;
	mul.f64 	%fd991, %fd905, %fd990;
	fma.rn.f64 	%fd1341, %fd905, %fd991, %fd986;
	ld.global.f64 	%fd992, [%rd88+24];
	ld.global.f64 	%fd993, [%rd88+48];
	mul.f64 	%fd994, %fd834, %fd993;
	fma.rn.f64 	%fd995, %fd852, %fd992, %fd994;
	mul.f64 	%fd996, %fd890, %fd995;
	ld.global.f64 	%fd997, [%rd88+80];
	ld.global.f64 	%fd998, [%rd88+104];
	mul.f64 	%fd999, %fd836, %fd998;
	fma.rn.f64 	%fd1000, %fd863, %fd997, %fd999;
	mul.f64 	%fd1001, %fd895, %fd1000;
	mul.f64 	%fd1002, %fd895, %fd1001;
	fma.rn.f64 	%fd1003, %fd890, %fd996, %fd1002;
	ld.global.f64 	%fd1004, [%rd88+136];
	ld.global.f64 	%fd1005, [%rd88+160];
	mul.f64 	%fd1006, %fd838, %fd1005;
	fma.rn.f64 	%fd1007, %fd874, %fd1004, %fd1006;
	mul.f64 	%fd1008, %fd900, %fd1007;
	fma.rn.f64 	%fd1009, %fd900, %fd1008, %fd1003;
	ld.global.f64 	%fd1010, [%rd88+192];
	ld.global.f64 	%fd1011, [%rd88+216];
	mul.f64 	%fd1012, %fd840, %fd1011;
	fma.rn.f64 	%fd1013, %fd885, %fd1010, %fd1012;
	mul.f64 	%fd1014, %fd905, %fd1013;
	fma.rn.f64 	%fd1342, %fd905, %fd1014, %fd1009;
	mul.f64 	%fd1015, %fd926, %fd947;
	fma.rn.f64 	%fd1016, %fd933, %fd946, %fd1015;
	mul.f64 	%fd1017, %fd927, %fd952;
	fma.rn.f64 	%fd1018, %fd937, %fd951, %fd1017;
	mul.f64 	%fd1019, %fd895, %fd1018;
	fma.rn.f64 	%fd1020, %fd890, %fd1016, %fd1019;
	mul.f64 	%fd1021, %fd928, %fd959;
	fma.rn.f64 	%fd1022, %fd941, %fd958, %fd1021;
	fma.rn.f64 	%fd1023, %fd900, %fd1022, %fd1020;
	mul.f64 	%fd1024, %fd929, %fd965;
	fma.rn.f64 	%fd1025, %fd945, %fd964, %fd1024;
	fma.rn.f64 	%fd1343, %fd905, %fd1025, %fd1023;
	mul.f64 	%fd1026, %fd926, %fd970;
	fma.rn.f64 	%fd1027, %fd933, %fd969, %fd1026;
	mul.f64 	%fd1028, %fd927, %fd975;
	fma.rn.f64 	%fd1029, %fd937, %fd974, %fd1028;
	mul.f64 	%fd1030, %fd895, %fd1029;
	fma.rn.f64 	%fd1031, %fd890, %fd1027, %fd1030;
	mul.f64 	%fd1032, %fd928, %fd982;
	fma.rn.f64 	%fd1033, %fd941, %fd981, %fd1032;
	fma.rn.f64 	%fd1034, %fd900, %fd1033, %fd1031;
	mul.f64 	%fd1035, %fd929, %fd988;
	fma.rn.f64 	%fd1036, %fd945, %fd987, %fd1035;
	fma.rn.f64 	%fd1344, %fd905, %fd1036, %fd1034;
	mul.f64 	%fd1037, %fd926, %fd993;
	fma.rn.f64 	%fd1038, %fd933, %fd992, %fd1037;
	mul.f64 	%fd1039, %fd927, %fd998;
	fma.rn.f64 	%fd1040, %fd937, %fd997, %fd1039;
	mul.f64 	%fd1041, %fd895, %fd1040;
	fma.rn.f64 	%fd1042, %fd890, %fd1038, %fd1041;
	mul.f64 	%fd1043, %fd928, %fd1005;
	fma.rn.f64 	%fd1044, %fd941, %fd1004, %fd1043;
	fma.rn.f64 	%fd1045, %fd900, %fd1044, %fd1042;
	mul.f64 	%fd1046, %fd929, %fd1011;
	fma.rn.f64 	%fd1047, %fd945, %fd1010, %fd1046;
	fma.rn.f64 	%fd1345, %fd905, %fd1047, %fd1045;
	mov.pred 	%p390, -1;
$L__BB0_104:
	selp.f64 	%fd141, %fd128, 0dC12E847E00000000, %p390;
	sub.f64 	%fd1048, %fd141, %fd1352;
	abs.f64 	%fd1049, %fd1048;
	setp.geu.f64 	%p238, %fd1049, 0d3E35798EE2308C3A;
	selp.b16 	%rs10, %rs12, 0, %p238;
	selp.b16 	%rs13, %rs10, 0, %p390;
	mov.f64 	%fd1352, %fd141;
$L__BB0_105:
	add.s32 	%r786, %r786, 1;
	setp.ne.s32 	%p239, %r786, 51;
	mov.u16 	%rs12, %rs13;
	@%p239 bra 	$L__BB0_43;
	or.b32  	%r110, %r51, -2147483648;
	setp.lt.s32 	%p240, %r159, 0;
	setp.eq.s32 	%p241, %r8, 1062207488;
	sub.f64 	%fd149, %fd32, %fd1340;
	{
	.reg .b32 %temp; 
	mov.b64 	{%temp, %r111}, %fd149;
	}
	abs.f64 	%fd150, %fd149;
	{ // callseq 8, 0
	.param .b64 param0;
	st.param.f64 	[param0], %fd150;
	.param .b64 retval0;
	call.uni (retval0), 
	__internal_accurate_pow, 
	(
	param0
	);
	ld.param.f64 	%fd1050, [retval0];
	} // callseq 8
	setp.lt.s32 	%p243, %r111, 0;
	neg.f64 	%fd1052, %fd1050;
	selp.f64 	%fd1053, %fd1052, %fd1050, %p241;
	selp.f64 	%fd1054, %fd1053, %fd1050, %p243;
	setp.eq.f64 	%p244, %fd149, 0d0000000000000000;
	selp.b32 	%r551, %r111, 0, %p241;
	or.b32  	%r552, %r551, 2146435072;
	selp.b32 	%r553, %r552, %r551, %p240;
	mov.b32 	%r554, 0;
	mov.b64 	%fd1055, {%r554, %r553};
	selp.f64 	%fd1353, %fd1055, %fd1054, %p244;
	add.f64 	%fd1056, %fd149, 0d4000000000000000;
	{
	.reg .b32 %temp; 
	mov.b64 	{%temp, %r555}, %fd1056;
	}
	and.b32  	%r556, %r555, 2146435072;
	setp.ne.s32 	%p245, %r556, 2146435072;
	@%p245 bra 	$L__BB0_111;
	setp.num.f64 	%p246, %fd149, %fd149;
	@%p246 bra 	$L__BB0_109;
	mov.f64 	%fd1057, 0d4000000000000000;
	add.rn.f64 	%fd1353, %fd149, %fd1057;
	bra.uni 	$L__BB0_111;
$L__BB0_109:
	setp.neu.f64 	%p247, %fd150, 0d7FF0000000000000;
	@%p247 bra 	$L__BB0_111;
	setp.lt.s32 	%p248, %r111, 0;
	selp.b32 	%r557, %r110, %r51, %p2;
	selp.b32 	%r558, %r557, %r51, %p248;
	mov.b32 	%r559, 0;
	mov.b64 	%fd1353, {%r559, %r558};
$L__BB0_111:
	setp.lt.s32 	%p249, %r159, 0;
	setp.eq.s32 	%p250, %r8, 1062207488;
	setp.eq.f64 	%p252, %fd149, 0d3FF0000000000000;
	selp.f64 	%fd155, 0d3FF0000000000000, %fd1353, %p252;
	sub.f64 	%fd156, %fd37, %fd1341;
	{
	.reg .b32 %temp; 
	mov.b64 	{%temp, %r112}, %fd156;
	}
	abs.f64 	%fd157, %fd156;
	{ // callseq 9, 0
	.param .b64 param0;
	st.param.f64 	[param0], %fd157;
	.param .b64 retval0;
	call.uni (retval0), 
	__internal_accurate_pow, 
	(
	param0
	);
	ld.param.f64 	%fd1058, [retval0];
	} // callseq 9
	setp.lt.s32 	%p253, %r112, 0;
	neg.f64 	%fd1060, %fd1058;
	selp.f64 	%fd1061, %fd1060, %fd1058, %p250;
	selp.f64 	%fd1062, %fd1061, %fd1058, %p253;
	setp.eq.f64 	%p254, %fd156, 0d0000000000000000;
	selp.b32 	%r560, %r112, 0, %p250;
	or.b32  	%r561, %r560, 2146435072;
	selp.b32 	%r562, %r561, %r560, %p249;
	mov.b32 	%r563, 0;
	mov.b64 	%fd1063, {%r563, %r562};
	selp.f64 	%fd1354, %fd1063, %fd1062, %p254;
	add.f64 	%fd1064, %fd156, 0d4000000000000000;
	{
	.reg .b32 %temp; 
	mov.b64 	{%temp, %r564}, %fd1064;
	}
	and.b32  	%r565, %r564, 2146435072;
	setp.ne.s32 	%p255, %r565, 2146435072;
	@%p255 bra 	$L__BB0_116;
	setp.num.f64 	%p256, %fd156, %fd156;
	@%p256 bra 	$L__BB0_114;
	mov.f64 	%fd1065, 0d4000000000000000;
	add.rn.f64 	%fd1354, %fd156, %fd1065;
	bra.uni 	$L__BB0_116;
$L__BB0_114:
	setp.neu.f64 	%p257, %fd157, 0d7FF0000000000000;
	@%p257 bra 	$L__BB0_116;
	setp.lt.s32 	%p258, %r112, 0;
	selp.b32 	%r566, %r110, %r51, %p2;
	selp.b32 	%r567, %r566, %r51, %p258;
	mov.b32 	%r568, 0;
	mov.b64 	%fd1354, {%r568, %r567};
$L__BB0_116:
	setp.lt.s32 	%p259, %r159, 0;
	setp.eq.s32 	%p260, %r8, 1062207488;
	setp.eq.f64 	%p262, %fd156, 0d3FF0000000000000;
	selp.f64 	%fd1066, 0d3FF0000000000000, %fd1354, %p262;
	add.f64 	%fd162, %fd155, %fd1066;
	sub.f64 	%fd163, %fd38, %fd1342;
	{
	.reg .b32 %temp; 
	mov.b64 	{%temp, %r113}, %fd163;
	}
	abs.f64 	%fd164, %fd163;
	{ // callseq 10, 0
	.param .b64 param0;
	st.param.f64 	[param0], %fd164;
	.param .b64 retval0;
	call.uni (retval0), 
	__internal_accurate_pow, 
	(
	param0
	);
	ld.param.f64 	%fd1067, [retval0];
	} // callseq 10
	setp.lt.s32 	%p263, %r113, 0;
	neg.f64 	%fd1069, %fd1067;
	selp.f64 	%fd1070, %fd1069, %fd1067, %p260;
	selp.f64 	%fd1071, %fd1070, %fd1067, %p263;
	setp.eq.f64 	%p264, %fd163, 0d0000000000000000;
	selp.b32 	%r569, %r113, 0, %p260;
	or.b32  	%r570, %r569, 2146435072;
	selp.b32 	%r571, %r570, %r569, %p259;
	mov.b32 	%r572, 0;
	mov.b64 	%fd1072, {%r572, %r571};
	selp.f64 	%fd1355, %fd1072, %fd1071, %p264;
	add.f64 	%fd1073, %fd163, 0d4000000000000000;
	{
	.reg .b32 %temp; 
	mov.b64 	{%temp, %r573}, %fd1073;
	}
	and.b32  	%r574, %r573, 2146435072;
	setp.ne.s32 	%p265, %r574, 2146435072;
	@%p265 bra 	$L__BB0_121;
	setp.num.f64 	%p266, %fd163, %fd163;
	@%p266 bra 	$L__BB0_119;
	mov.f64 	%fd1074, 0d4000000000000000;
	add.rn.f64 	%fd1355, %fd163, %fd1074;
	bra.uni 	$L__BB0_121;
$L__BB0_119:
	setp.neu.f64 	%p267, %fd164, 0d7FF0000000000000;
	@%p267 bra 	$L__BB0_121;
	setp.lt.s32 	%p268, %r113, 0;
	selp.b32 	%r575, %r110, %r51, %p2;
	selp.b32 	%r576, %r575, %r51, %p268;
	mov.b32 	%r577, 0;
	mov.b64 	%fd1355, {%r577, %r576};
$L__BB0_121:
	cvta.to.global.u64 	%rd12, %rd26;
	cvta.to.global.u64 	%rd13, %rd23;
	cvta.to.global.u64 	%rd14, %rd24;
	cvta.to.global.u64 	%rd15, %rd25;
	setp.eq.f64 	%p269, %fd163, 0d3FF0000000000000;
	selp.f64 	%fd1075, 0d3FF0000000000000, %fd1355, %p269;
	add.f64 	%fd1076, %fd162, %fd1075;
	sqrt.rn.f64 	%fd1362, %fd1076;
	ld.const.f64 	%fd170, [d_inpts_double+40];
	setp.lt.f64 	%p270, %fd1362, %fd170;
	ld.const.f64 	%fd1078, [d_inpts_double+48];
	setp.gt.f64 	%p271, %fd1362, %fd1078;
	or.pred  	%p272, %p270, %p271;
	setp.gt.f64 	%p273, %fd1352, %fd40;
	setp.lt.f64 	%p274, %fd1352, %fd39;
	or.pred  	%p275, %p274, %p273;
	or.pred  	%p276, %p389, %p275;
	or.pred  	%p277, %p272, %p276;
	selp.u16 	%rs14, 1, 0, %p277;
	ld.const.u32 	%r578, [d_inpts_int+8];
	setp.ne.s32 	%p278, %r578, 1;
	@%p278 bra 	$L__BB0_154;
	add.f64 	%fd1079, %fd1362, %fd1362;
	div.rn.f64 	%fd1080, %fd1079, 0d41B1DE784A000000;
	add.f64 	%fd1352, %fd1352, %fd1080;
	setp.lt.f64 	%p280, %fd1352, %fd39;
	setp.gt.f64 	%p281, %fd1352, %fd40;
	selp.b16 	%rs11, 1, %rs14, %p281;
	selp.b16 	%rs14, 1, %rs11, %p280;
	cvta.to.global.u64 	%rd16, %rd20;
	ld.global.f64 	%fd1081, [%rd16];
	setp.lt.f64 	%p282, %fd1352, %fd1081;
	mov.pred 	%p391, 0;
	@%p282 bra 	$L__BB0_138;
	mul.wide.s32 	%rd89, %r146, 56;
	add.s64 	%rd90, %rd16, %rd89;
	ld.global.f64 	%fd1082, [%rd90+-56];
	setp.gt.f64 	%p284, %fd1352, %fd1082;
	@%p284 bra 	$L__BB0_138;
	setp.lt.s32 	%p285, %r146, 1;
	mov.b32 	%r821, -1;
	@%p285 bra 	$L__BB0_137;
	add.s32 	%r115, %r146, -4;
	setp.lt.u32 	%p286, %r146, 16;
	mov.b32 	%r814, 0;
	mov.b32 	%r821, -1;
	@%p286 bra 	$L__BB0_128;
	mov.b32 	%r808, 0;
	mov.b32 	%r821, -1;
$L__BB0_127:
	.pragma "nounroll";
	mul.wide.u32 	%rd91, %r808, 56;
	add.s64 	%rd92, %rd16, %rd91;
	ld.global.f64 	%fd1083, [%rd92];
	setp.ge.f64 	%p287, %fd1083, %fd1352;
	setp.eq.s32 	%p288, %r821, -1;
	max.s32 	%r585, %r808, 2;
	add.s32 	%r586, %r585, -2;
	min.u32 	%r587, %r586, %r115;
	selp.b32 	%r588, %r587, %r821, %p288;
	selp.b32 	%r589, %r588, %r821, %p287;
	add.s32 	%r591, %r808, 1;
	ld.global.f64 	%fd1084, [%rd92+56];
	setp.ge.f64 	%p289, %fd1084, %fd1352;
	setp.eq.s32 	%p290, %r589, -1;
	max.s32 	%r592, %r591, 2;
	add.s32 	%r593, %r592, -2;
	min.u32 	%r594, %r593, %r115;
	selp.b32 	%r595, %r594, %r589, %p290;
	selp.b32 	%r596, %r595, %r589, %p289;
	add.s32 	%r598, %r808, 2;
	ld.global.f64 	%fd1085, [%rd92+112];
	setp.ge.f64 	%p291, %fd1085, %fd1352;
	setp.eq.s32 	%p292, %r596, -1;
	min.s32 	%r599, %r808, %r115;
	selp.b32 	%r600, %r599, %r596, %p292;
	selp.b32 	%r601, %r600, %r596, %p291;
	add.s32 	%r603, %r808, 3;
	ld.global.f64 	%fd1086, [%rd92+168];
	setp.ge.f64 	%p293, %fd1086, %fd1352;
	setp.eq.s32 	%p294, %r601, -1;
	min.s32 	%r604, %r591, %r115;
	selp.b32 	%r605, %r604, %r601, %p294;
	selp.b32 	%r606, %r605, %r601, %p293;
	add.s32 	%r608, %r808, 4;
	ld.global.f64 	%fd1087, [%rd92+224];
	setp.ge.f64 	%p295, %fd1087, %fd1352;
	setp.eq.s32 	%p296, %r606, -1;
	min.s32 	%r609, %r598, %r115;
	selp.b32 	%r610, %r609, %r606, %p296;
	selp.b32 	%r611, %r610, %r606, %p295;
	add.s32 	%r613, %r808, 5;
	ld.global.f64 	%fd1088, [%rd92+280];
	setp.ge.f64 	%p297, %fd1088, %fd1352;
	setp.eq.s32 	%p298, %r611, -1;
	min.s32 	%r614, %r603, %r115;
	selp.b32 	%r615, %r614, %r611, %p298;
	selp.b32 	%r616, %r615, %r611, %p297;
	add.s32 	%r618, %r808, 6;
	ld.global.f64 	%fd1089, [%rd92+336];
	setp.ge.f64 	%p299, %fd1089, %fd1352;
	setp.eq.s32 	%p300, %r616, -1;
	min.s32 	%r619, %r608, %r115;
	selp.b32 	%r620, %r619, %r616, %p300;
	selp.b32 	%r621, %r620, %r616, %p299;
	add.s32 	%r623, %r808, 7;
	ld.global.f64 	%fd1090, [%rd92+392];
	setp.ge.f64 	%p301, %fd1090, %fd1352;
	setp.eq.s32 	%p302, %r621, -1;
	min.s32 	%r624, %r613, %r115;
	selp.b32 	%r625, %r624, %r621, %p302;
	selp.b32 	%r626, %r625, %r621, %p301;
	add.s32 	%r628, %r808, 8;
	ld.global.f64 	%fd1091, [%rd92+448];
	setp.ge.f64 	%p303, %fd1091, %fd1352;
	setp.eq.s32 	%p304, %r626, -1;
	min.s32 	%r629, %r618, %r115;
	selp.b32 	%r630, %r629, %r626, %p304;
	selp.b32 	%r631, %r630, %r626, %p303;
	add.s32 	%r633, %r808, 9;
	ld.global.f64 	%fd1092, [%rd92+504];
	setp.ge.f64 	%p305, %fd1092, %fd1352;
	setp.eq.s32 	%p306, %r631, -1;
	min.s32 	%r634, %r623, %r115;
	selp.b32 	%r635, %r634, %r631, %p306;
	selp.b32 	%r636, %r635, %r631, %p305;
	add.s32 	%r638, %r808, 10;
	ld.global.f64 	%fd1093, [%rd92+560];
	setp.ge.f64 	%p307, %fd1093, %fd1352;
	setp.eq.s32 	%p308, %r636, -1;
	min.s32 	%r639, %r628, %r115;
	selp.b32 	%r640, %r639, %r636, %p308;
	selp.b32 	%r641, %r640, %r636, %p307;
	add.s32 	%r643, %r808, 11;
	ld.global.f64 	%fd1094, [%rd92+616];
	setp.ge.f64 	%p309, %fd1094, %fd1352;
	setp.eq.s32 	%p310, %r641, -1;
	min.s32 	%r644, %r633, %r115;
	selp.b32 	%r645, %r644, %r641, %p310;
	selp.b32 	%r646, %r645, %r641, %p309;
	add.s32 	%r648, %r808, 12;
	ld.global.f64 	%fd1095, [%rd92+672];
	setp.ge.f64 	%p311, %fd1095, %fd1352;
	setp.eq.s32 	%p312, %r646, -1;
	min.s32 	%r649, %r638, %r115;
	selp.b32 	%r650, %r649, %r646, %p312;
	selp.b32 	%r651, %r650, %r646, %p311;
	add.s32 	%r653, %r808, 13;
	ld.global.f64 	%fd1096, [%rd92+728];
	setp.ge.f64 	%p313, %fd1096, %fd1352;
	setp.eq.s32 	%p314, %r651, -1;
	min.s32 	%r654, %r643, %r115;
	selp.b32 	%r655, %r654, %r651, %p314;
	selp.b32 	%r656, %r655, %r651, %p313;
	ld.global.f64 	%fd1097, [%rd92+784];
	setp.ge.f64 	%p315, %fd1097, %fd1352;
	setp.eq.s32 	%p316, %r656, -1;
	min.s32 	%r658, %r648, %r115;
	selp.b32 	%r659, %r658, %r656, %p316;
	selp.b32 	%r660, %r659, %r656, %p315;
	ld.global.f64 	%fd1098, [%rd92+840];
	setp.ge.f64 	%p317, %fd1098, %fd1352;
	setp.eq.s32 	%p318, %r660, -1;
	min.s32 	%r662, %r653, %r115;
	selp.b32 	%r663, %r662, %r660, %p318;
	selp.b32 	%r821, %r663, %r660, %p317;
	add.s32 	%r808, %r808, 16;
	and.b32  	%r814, %r146, 2147483632;
	setp.ne.s32 	%p319, %r808, %r814;
	@%p319 bra 	$L__BB0_127;
$L__BB0_128:
	setp.eq.s32 	%p320, %r56, 0;
	@%p320 bra 	$L__BB0_137;
	setp.lt.u32 	%p321, %r56, 8;
	@%p321 bra 	$L__BB0_131;
	mul.wide.u32 	%rd93, %r814, 56;
	add.s64 	%rd94, %rd16, %rd93;
	ld.global.f64 	%fd1099, [%rd94];
	setp.ge.f64 	%p322, %fd1099, %fd1352;
	setp.eq.s32 	%p323, %r821, -1;
	max.s32 	%r665, %r814, 2;
	add.s32 	%r666, %r665, -2;
	min.s32 	%r667, %r666, %r115;
	selp.b32 	%r668, %r667, %r821, %p323;
	selp.b32 	%r669, %r668, %r821, %p322;
	ld.global.f64 	%fd1100, [%rd94+56];
	setp.ge.f64 	%p324, %fd1100, %fd1352;
	setp.eq.s32 	%p325, %r669, -1;
	max.s32 	%r671, %r814, 1;
	add.s32 	%r672, %r671, -1;
	min.s32 	%r673, %r672, %r115;
	selp.b32 	%r674, %r673, %r669, %p325;
	selp.b32 	%r675, %r674, %r669, %p324;
	ld.global.f64 	%fd1101, [%rd94+112];
	setp.ge.f64 	%p326, %fd1101, %fd1352;
	setp.eq.s32 	%p327, %r675, -1;
	min.s32 	%r677, %r814, %r115;
	selp.b32 	%r678, %r677, %r675, %p327;
	selp.b32 	%r679, %r678, %r675, %p326;
	add.s32 	%r681, %r814, 3;
	ld.global.f64 	%fd1102, [%rd94+168];
	setp.ge.f64 	%p328, %fd1102, %fd1352;
	setp.eq.s32 	%p329, %r679, -1;
	max.s32 	%r682, %r681, 2;
	add.s32 	%r683, %r682, -2;
	min.s32 	%r684, %r683, %r115;
	selp.b32 	%r685, %r684, %r679, %p329;
	selp.b32 	%r686, %r685, %r679, %p328;
	ld.global.f64 	%fd1103, [%rd94+224];
	setp.ge.f64 	%p330, %fd1103, %fd1352;
	setp.eq.s32 	%p331, %r686, -1;
	add.s32 	%r688, %r682, -1;
	min.s32 	%r689, %r688, %r115;
	selp.b32 	%r690, %r689, %r686, %p331;
	selp.b32 	%r691, %r690, %r686, %p330;
	ld.global.f64 	%fd1104, [%rd94+280];
	setp.ge.f64 	%p332, %fd1104, %fd1352;
	setp.eq.s32 	%p333, %r691, -1;
	min.s32 	%r693, %r682, %r115;
	selp.b32 	%r694, %r693, %r691, %p333;
	selp.b32 	%r695, %r694, %r691, %p332;
	ld.global.f64 	%fd1105, [%rd94+336];
	setp.ge.f64 	%p334, %fd1105, %fd1352;
	setp.eq.s32 	%p335, %r695, -1;
	add.s32 	%r697, %r682, 1;
	min.s32 	%r698, %r697, %r115;
	selp.b32 	%r699, %r698, %r695, %p335;
	selp.b32 	%r700, %r699, %r695, %p334;
	ld.global.f64 	%fd1106, [%rd94+392];
	setp.ge.f64 	%p336, %fd1106, %fd1352;
	setp.eq.s32 	%p337, %r700, -1;
	add.s32 	%r702, %r682, 2;
	min.s32 	%r703, %r702, %r115;
	selp.b32 	%r704, %r703, %r700, %p337;
	selp.b32 	%r821, %r704, %r700, %p336;
	add.s32 	%r814, %r814, 8;
$L__BB0_131:
	setp.eq.s32 	%p338, %r57, 0;
	@%p338 bra 	$L__BB0_137;
	setp.lt.u32 	%p339, %r57, 4;
	@%p339 bra 	$L__BB0_134;
	mul.wide.u32 	%rd95, %r814, 56;
	add.s64 	%rd96, %rd16, %rd95;
	ld.global.f64 	%fd1107, [%rd96];
	setp.ge.f64 	%p340, %fd1107, %fd1352;
	setp.eq.s32 	%p341, %r821, -1;
	max.s32 	%r706, %r814, 2;
	add.s32 	%r707, %r706, -2;
	min.s32 	%r708, %r707, %r115;
	selp.b32 	%r709, %r708, %r821, %p341;
	selp.b32 	%r710, %r709, %r821, %p340;
	ld.global.f64 	%fd1108, [%rd96+56];
	setp.ge.f64 	%p342, %fd1108, %fd1352;
	setp.eq.s32 	%p343, %r710, -1;
	max.s32 	%r712, %r814, 1;
	add.s32 	%r713, %r712, -1;
	min.s32 	%r714, %r713, %r115;
	selp.b32 	%r715, %r714, %r710, %p343;
	selp.b32 	%r716, %r715, %r710, %p342;
	add.s32 	%r718, %r814, 2;
	ld.global.f64 	%fd1109, [%rd96+112];
	setp.ge.f64 	%p344, %fd1109, %fd1352;
	setp.eq.s32 	%p345, %r716, -1;
	max.s32 	%r719, %r718, 2;
	add.s32 	%r720, %r719, -2;
	min.s32 	%r721, %r720, %r115;
	selp.b32 	%r722, %r721, %r716, %p345;
	selp.b32 	%r723, %r722, %r716, %p344;
	ld.global.f64 	%fd1110, [%rd96+168];
	setp.ge.f64 	%p346, %fd1110, %fd1352;
	setp.eq.s32 	%p347, %r723, -1;
	add.s32 	%r725, %r719, -1;
	min.s32 	%r726, %r725, %r115;
	selp.b32 	%r727, %r726, %r723, %p347;
	selp.b32 	%r821, %r727, %r723, %p346;
	add.s32 	%r814, %r814, 4;
$L__BB0_134:
	and.b32  	%r134, %r146, 3;
	setp.eq.s32 	%p348, %r134, 0;
	@%p348 bra 	$L__BB0_137;
	mul.wide.u32 	%rd97, %r814, 56;
	add.s64 	%rd112, %rd16, %rd97;
	neg.s32 	%r818, %r134;
$L__BB0_136:
	.pragma "nounroll";
	ld.global.f64 	%fd1111, [%rd112];
	setp.ge.f64 	%p349, %fd1111, %fd1352;
	setp.eq.s32 	%p350, %r821, -1;
	max.s32 	%r728, %r814, 2;
	add.s32 	%r729, %r728, -2;
	min.s32 	%r730, %r729, %r115;
	selp.b32 	%r731, %r730, %r821, %p350;
	selp.b32 	%r821, %r731, %r821, %p349;
	add.s32 	%r814, %r814, 1;
	add.s64 	%rd112, %rd112, 56;
	add.s32 	%r818, %r818, 1;
	setp.ne.s32 	%p351, %r818, 0;
	@%p351 bra 	$L__BB0_136;
$L__BB0_137:
	mul.wide.s32 	%rd98, %r821, 56;
	add.s64 	%rd99, %rd16, %rd98;
	ld.global.f64 	%fd1112, [%rd99];
	sub.f64 	%fd1113, %fd1352, %fd1112;
	ld.global.f64 	%fd1114, [%rd99+56];
	sub.f64 	%fd1115, %fd1352, %fd1114;
	ld.global.f64 	%fd1116, [%rd99+112];
	sub.f64 	%fd1117, %fd1352, %fd1116;
	ld.global.f64 	%fd1118, [%rd99+168];
	sub.f64 	%fd1119, %fd1352, %fd1118;
	sub.f64 	%fd1120, %fd1112, %fd1114;
	rcp.rn.f64 	%fd1121, %fd1120;
	sub.f64 	%fd1122, %fd1112, %fd1116;
	rcp.rn.f64 	%fd1123, %fd1122;
	add.f64 	%fd1124, %fd1121, %fd1123;
	sub.f64 	%fd1125, %fd1112, %fd1118;
	rcp.rn.f64 	%fd1126, %fd1125;
	add.f64 	%fd1127, %fd1124, %fd1126;
	add.f64 	%fd1128, %fd1113, %fd1113;
	mul.f64 	%fd1129, %fd1128, %fd1127;
	mov.f64 	%fd1130, 0d3FF0000000000000;
	sub.f64 	%fd1131, %fd1130, %fd1129;
	sub.f64 	%fd1132, %fd1114, %fd1112;
	rcp.rn.f64 	%fd1133, %fd1132;
	sub.f64 	%fd1134, %fd1114, %fd1116;
	rcp.rn.f64 	%fd1135, %fd1134;
	add.f64 	%fd1136, %fd1133, %fd1135;
	sub.f64 	%fd1137, %fd1114, %fd1118;
	rcp.rn.f64 	%fd1138, %fd1137;
	add.f64 	%fd1139, %fd1136, %fd1138;
	add.f64 	%fd1140, %fd1115, %fd1115;
	mul.f64 	%fd1141, %fd1140, %fd1139;
	sub.f64 	%fd1142, %fd1130, %fd1141;
	sub.f64 	%fd1143, %fd1116, %fd1112;
	rcp.rn.f64 	%fd1144, %fd1143;
	sub.f64 	%fd1145, %fd1116, %fd1114;
	rcp.rn.f64 	%fd1146, %fd1145;
	add.f64 	%fd1147, %fd1144, %fd1146;
	sub.f64 	%fd1148, %fd1116, %fd1118;
	rcp.rn.f64 	%fd1149, %fd1148;
	add.f64 	%fd1150, %fd1147, %fd1149;
	add.f64 	%fd1151, %fd1117, %fd1117;
	mul.f64 	%fd1152, %fd1151, %fd1150;
	sub.f64 	%fd1153, %fd1130, %fd1152;
	sub.f64 	%fd1154, %fd1118, %fd1112;
	rcp.rn.f64 	%fd1155, %fd1154;
	sub.f64 	%fd1156, %fd1118, %fd1114;
	rcp.rn.f64 	%fd1157, %fd1156;
	add.f64 	%fd1158, %fd1155, %fd1157;
	sub.f64 	%fd1159, %fd1118, %fd1116;
	rcp.rn.f64 	%fd1160, %fd1159;
	add.f64 	%fd1161, %fd1158, %fd1160;
	add.f64 	%fd1162, %fd1119, %fd1119;
	mul.f64 	%fd1163, %fd1162, %fd1161;
	sub.f64 	%fd1164, %fd1130, %fd1163;
	div.rn.f64 	%fd1165, %fd1115, %fd1120;
	div.rn.f64 	%fd1166, %fd1117, %fd1122;
	mul.f64 	%fd1167, %fd1165, %fd1166;
	div.rn.f64 	%fd1168, %fd1119, %fd1125;
	mul.f64 	%fd1169, %fd1167, %fd1168;
	div.rn.f64 	%fd1170, %fd1113, %fd1132;
	div.rn.f64 	%fd1171, %fd1117, %fd1134;
	mul.f64 	%fd1172, %fd1170, %fd1171;
	div.rn.f64 	%fd1173, %fd1119, %fd1137;
	mul.f64 	%fd1174, %fd1172, %fd1173;
	div.rn.f64 	%fd1175, %fd1113, %fd1143;
	div.rn.f64 	%fd1176, %fd1115, %fd1145;
	mul.f64 	%fd1177, %fd1175, %fd1176;
	div.rn.f64 	%fd1178, %fd1119, %fd1148;
	mul.f64 	%fd1179, %fd1177, %fd1178;
	div.rn.f64 	%fd1180, %fd1113, %fd1154;
	div.rn.f64 	%fd1181, %fd1115, %fd1156;
	mul.f64 	%fd1182, %fd1180, %fd1181;
	div.rn.f64 	%fd1183, %fd1117, %fd1159;
	mul.f64 	%fd1184, %fd1182, %fd1183;
	ld.global.f64 	%fd1185, [%rd99+8];
	ld.global.f64 	%fd1186, [%rd99+32];
	mul.f64 	%fd1187, %fd1113, %fd1186;
	fma.rn.f64 	%fd1188, %fd1131, %fd1185, %fd1187;
	mul.f64 	%fd1189, %fd1169, %fd1188;
	ld.global.f64 	%fd1190, [%rd99+64];
	ld.global.f64 	%fd1191, [%rd99+88];
	mul.f64 	%fd1192, %fd1115, %fd1191;
	fma.rn.f64 	%fd1193, %fd1142, %fd1190, %fd1192;
	mul.f64 	%fd1194, %fd1174, %fd1193;
	mul.f64 	%fd1195, %fd1174, %fd1194;
	fma.rn.f64 	%fd1196, %fd1169, %fd1189, %fd1195;
	ld.global.f64 	%fd1197, [%rd99+120];
	ld.global.f64 	%fd1198, [%rd99+144];
	mul.f64 	%fd1199, %fd1117, %fd1198;
	fma.rn.f64 	%fd1200, %fd1153, %fd1197, %fd1199;
	mul.f64 	%fd1201, %fd1179, %fd1200;
	fma.rn.f64 	%fd1202, %fd1179, %fd1201, %fd1196;
	ld.global.f64 	%fd1203, [%rd99+176];
	ld.global.f64 	%fd1204, [%rd99+200];
	mul.f64 	%fd1205, %fd1119, %fd1204;
	fma.rn.f64 	%fd1206, %fd1164, %fd1203, %fd1205;
	mul.f64 	%fd1207, %fd1184, %fd1206;
	fma.rn.f64 	%fd1340, %fd1184, %fd1207, %fd1202;
	ld.global.f64 	%fd1208, [%rd99+16];
	ld.global.f64 	%fd1209, [%rd99+40];
	mul.f64 	%fd1210, %fd1113, %fd1209;
	fma.rn.f64 	%fd1211, %fd1131, %fd1208, %fd1210;
	mul.f64 	%fd1212, %fd1169, %fd1211;
	ld.global.f64 	%fd1213, [%rd99+72];
	ld.global.f64 	%fd1214, [%rd99+96];
	mul.f64 	%fd1215, %fd1115, %fd1214;
	fma.rn.f64 	%fd1216, %fd1142, %fd1213, %fd1215;
	mul.f64 	%fd1217, %fd1174, %fd1216;
	mul.f64 	%fd1218, %fd1174, %fd1217;
	fma.rn.f64 	%fd1219, %fd1169, %fd1212, %fd1218;
	ld.global.f64 	%fd1220, [%rd99+128];
	ld.global.f64 	%fd1221, [%rd99+152];
	mul.f64 	%fd1222, %fd1117, %fd1221;
	fma.rn.f64 	%fd1223, %fd1153, %fd1220, %fd1222;
	mul.f64 	%fd1224, %fd1179, %fd1223;
	fma.rn.f64 	%fd1225, %fd1179, %fd1224, %fd1219;
	ld.global.f64 	%fd1226, [%rd99+184];
	ld.global.f64 	%fd1227, [%rd99+208];
	mul.f64 	%fd1228, %fd1119, %fd1227;
	fma.rn.f64 	%fd1229, %fd1164, %fd1226, %fd1228;
	mul.f64 	%fd1230, %fd1184, %fd1229;
	fma.rn.f64 	%fd1341, %fd1184, %fd1230, %fd1225;
	ld.global.f64 	%fd1231, [%rd99+24];
	ld.global.f64 	%fd1232, [%rd99+48];
	mul.f64 	%fd1233, %fd1113, %fd1232;
	fma.rn.f64 	%fd1234, %fd1131, %fd1231, %fd1233;
	mul.f64 	%fd1235, %fd1169, %fd1234;
	ld.global.f64 	%fd1236, [%rd99+80];
	ld.global.f64 	%fd1237, [%rd99+104];
	mul.f64 	%fd1238, %fd1115, %fd1237;
	fma.rn.f64 	%fd1239, %fd1142, %fd1236, %fd1238;
	mul.f64 	%fd1240, %fd1174, %fd1239;
	mul.f64 	%fd1241, %fd1174, %fd1240;
	fma.rn.f64 	%fd1242, %fd1169, %fd1235, %fd1241;
	ld.global.f64 	%fd1243, [%rd99+136];
	ld.global.f64 	%fd1244, [%rd99+160];
	mul.f64 	%fd1245, %fd1117, %fd1244;
	fma.rn.f64 	%fd1246, %fd1153, %fd1243, %fd1245;
	mul.f64 	%fd1247, %fd1179, %fd1246;
	fma.rn.f64 	%fd1248, %fd1179, %fd1247, %fd1242;
	ld.global.f64 	%fd1249, [%rd99+192];
	ld.global.f64 	%fd1250, [%rd99+216];
	mul.f64 	%fd1251, %fd1119, %fd1250;
	fma.rn.f64 	%fd1252, %fd1164, %fd1249, %fd1251;
	mul.f64 	%fd1253, %fd1184, %fd1252;
	fma.rn.f64 	%fd1342, %fd1184, %fd1253, %fd1248;
	mov.pred 	%p391, -1;
$L__BB0_138:
	setp.lt.s32 	%p353, %r159, 0;
	setp.eq.s32 	%p354, %r8, 1062207488;
	sub.f64 	%fd179, %fd32, %fd1340;
	{
	.reg .b32 %temp; 
	mov.b64 	{%temp, %r143}, %fd179;
	}
	abs.f64 	%fd180, %fd179;
	{ // callseq 11, 0
	.param .b64 param0;
	st.param.f64 	[param0], %fd180;
	.param .b64 retval0;
	call.uni (retval0), 
	__internal_accurate_pow, 
	(
	param0
	);
	ld.param.f64 	%fd1254, [retval0];
	} // callseq 11
	setp.lt.s32 	%p356, %r143, 0;
	neg.f64 	%fd1256, %fd1254;
	selp.f64 	%fd1257, %fd1256, %fd1254, %p354;
	selp.f64 	%fd1258, %fd1257, %fd1254, %p356;
	setp.eq.f64 	%p357, %fd179, 0d0000000000000000;
	selp.b32 	%r732, %r143, 0, %p354;
	or.b32  	%r733, %r732, 2146435072;
	selp.b32 	%r734, %r733, %r732, %p353;
	mov.b32 	%r735, 0;
	mov.b64 	%fd1259, {%r735, %r734};
	selp.f64 	%fd1359, %fd1259, %fd1258, %p357;
	add.f64 	%fd1260, %fd179, 0d4000000000000000;
	{
	.reg .b32 %temp; 
	mov.b64 	{%temp, %r736}, %fd1260;
	}
	and.b32  	%r737, %r736, 2146435072;
	setp.ne.s32 	%p358, %r737, 2146435072;
	@%p358 bra 	$L__BB0_143;
	setp.num.f64 	%p359, %fd179, %fd179;
	@%p359 bra 	$L__BB0_141;
	mov.f64 	%fd1261, 0d4000000000000000;
	add.rn.f64 	%fd1359, %fd179, %fd1261;
	bra.uni 	$L__BB0_143;
$L__BB0_141:
	setp.neu.f64 	%p360, %fd180, 0d7FF0000000000000;
	@%p360 bra 	$L__BB0_143;
	setp.lt.s32 	%p361, %r143, 0;
	selp.b32 	%r738, %r110, %r51, %p2;
	selp.b32 	%r739, %r738, %r51, %p361;
	mov.b32 	%r740, 0;
	mov.b64 	%fd1359, {%r740, %r739};
$L__BB0_143:
	setp.lt.s32 	%p362, %r159, 0;
	setp.eq.s32 	%p363, %r8, 1062207488;
	setp.eq.f64 	%p365, %fd179, 0d3FF0000000000000;
	selp.f64 	%fd185, 0d3FF0000000000000, %fd1359, %p365;
	sub.f64 	%fd186, %fd37, %fd1341;
	{
	.reg .b32 %temp; 
	mov.b64 	{%temp, %r144}, %fd186;
	}
	abs.f64 	%fd187, %fd186;
	{ // callseq 12, 0
	.param .b64 param0;
	st.param.f64 	[param0], %fd187;
	.param .b64 retval0;
	call.uni (retval0), 
	__internal_accurate_pow, 
	(
	param0
	);
	ld.param.f64 	%fd1262, [retval0];
	} // callseq 12
	setp.lt.s32 	%p366, %r144, 0;
	neg.f64 	%fd1264, %fd1262;
	selp.f64 	%fd1265, %fd1264, %fd1262, %p363;
	selp.f64 	%fd1266, %fd1265, %fd1262, %p366;
	setp.eq.f64 	%p367, %fd186, 0d0000000000000000;
	selp.b32 	%r741, %r144, 0, %p363;
	or.b32  	%r742, %r741, 2146435072;
	selp.b32 	%r743, %r742, %r741, %p362;
	mov.b32 	%r744, 0;
	mov.b64 	%fd1267, {%r744, %r743};
	selp.f64 	%fd1360, %fd1267, %fd1266, %p367;
	add.f64 	%fd1268, %fd186, 0d4000000000000000;
	{
	.reg .b32 %temp; 
	mov.b64 	{%temp, %r745}, %fd1268;
	}
	and.b32  	%r746, %r745, 2146435072;
	setp.ne.s32 	%p368, %r746, 2146435072;
	@%p368 bra 	$L__BB0_148;
	setp.num.f64 	%p369, %fd186, %fd186;
	@%p369 bra 	$L__BB0_146;
	mov.f64 	%fd1269, 0d4000000000000000;
	add.rn.f64 	%fd1360, %fd186, %fd1269;
	bra.uni 	$L__BB0_148;
$L__BB0_146:
	setp.neu.f64 	%p370, %fd187, 0d7FF0000000000000;
	@%p370 bra 	$L__BB0_148;
	setp.lt.s32 	%p371, %r144, 0;
	selp.b32 	%r747, %r110, %r51, %p2;
	selp.b32 	%r748, %r747, %r51, %p371;
	mov.b32 	%r749, 0;
	mov.b64 	%fd1360, {%r749, %r748};
$L__BB0_148:
	setp.lt.s32 	%p372, %r159, 0;
	setp.eq.s32 	%p373, %r8, 1062207488;
	setp.eq.f64 	%p375, %fd186, 0d3FF0000000000000;
	selp.f64 	%fd1270, 0d3FF0000000000000, %fd1360, %p375;
	add.f64 	%fd192, %fd185, %fd1270;
	sub.f64 	%fd193, %fd38, %fd1342;
	{
	.reg .b32 %temp; 
	mov.b64 	{%temp, %r145}, %fd193;
	}
	abs.f64 	%fd194, %fd193;
	{ // callseq 13, 0
	.param .b64 param0;
	st.param.f64 	[param0], %fd194;
	.param .b64 retval0;
	call.uni (retval0), 
	__internal_accurate_pow, 
	(
	param0
	);
	ld.param.f64 	%fd1271, [retval0];
	} // callseq 13
	setp.lt.s32 	%p376, %r145, 0;
	neg.f64 	%fd1273, %fd1271;
	selp.f64 	%fd1274, %fd1273, %fd1271, %p373;
	selp.f64 	%fd1275, %fd1274, %fd1271, %p376;
	setp.eq.f64 	%p377, %fd193, 0d0000000000000000;
	selp.b32 	%r750, %r145, 0, %p373;
	or.b32  	%r751, %r750, 2146435072;
	selp.b32 	%r752, %r751, %r750, %p372;
	mov.b32 	%r753, 0;
	mov.b64 	%fd1276, {%r753, %r752};
	selp.f64 	%fd1361, %fd1276, %fd1275, %p377;
	add.f64 	%fd1277, %fd193, 0d4000000000000000;
	{
	.reg .b32 %temp; 
	mov.b64 	{%temp, %r754}, %fd1277;
	}
	and.b32  	%r755, %r754, 2146435072;
	setp.ne.s32 	%p378, %r755, 2146435072;
	@%p378 bra 	$L__BB0_153;
	setp.num.f64 	%p379, %fd193, %fd193;
	@%p379 bra 	$L__BB0_151;
	mov.f64 	%fd1278, 0d4000000000000000;
	add.rn.f64 	%fd1361, %fd193, %fd1278;
	bra.uni 	$L__BB0_153;
$L__BB0_151:
	setp.neu.f64 	%p380, %fd194, 0d7FF0000000000000;
	@%p380 bra 	$L__BB0_153;
	setp.lt.s32 	%p381, %r145, 0;
	selp.b32 	%r756, %r110, %r51, %p2;
	selp.b32 	%r757, %r756, %r51, %p381;
	mov.b32 	%r758, 0;
	mov.b64 	%fd1361, {%r758, %r757};
$L__BB0_153:
	setp.eq.f64 	%p382, %fd193, 0d3FF0000000000000;
	selp.f64 	%fd1279, 0d3FF0000000000000, %fd1361, %p382;
	add.f64 	%fd1280, %fd192, %fd1279;
	sqrt.rn.f64 	%fd1362, %fd1280;
	setp.geu.f64 	%p383, %fd1362, %fd170;
	setp.leu.f64 	%p384, %fd1362, %fd1078;
	and.pred  	%p385, %p383, %p384;
	and.pred  	%p386, %p391, %p385;
	not.pred 	%p387, %p386;
	@%p387 bra 	$L__BB0_156;
$L__BB0_154:
	setp.ne.s16 	%p388, %rs14, 0;
	@%p388 bra 	$L__BB0_156;
	ld.param.u32 	%r764, [_Z6runGeo5Orbit6Poly1dS0_15OutputImageArrs14InputImageArrsii_param_6];
	mul.wide.s32 	%rd106, %r2, 8;
	add.s64 	%rd107, %rd14, %rd106;
	st.global.f64 	[%rd107], %fd1362;
	add.s64 	%rd108, %rd13, %rd106;
	st.global.f64 	[%rd108], %fd1352;
	sub.f64 	%fd1282, %fd1362, %fd170;
	ld.const.f64 	%fd1283, [d_inpts_double+56];
	div.rn.f64 	%fd1284, %fd1282, %fd1283;
	ld.const.u32 	%r759, [d_inpts_int+4];
	div.s32 	%r760, %r2, %r759;
	mul.lo.s32 	%r761, %r760, %r759;
	sub.s32 	%r762, %r2, %r761;
	cvt.rn.f64.s32 	%fd1285, %r762;
	sub.f64 	%fd1286, %fd1284, %fd1285;
	add.s64 	%rd109, %rd12, %rd106;
	st.global.f64 	[%rd109], %fd1286;
	sub.f64 	%fd1287, %fd1352, %fd39;
	ld.const.f64 	%fd1288, [d_inpts_double+64];
	div.rn.f64 	%fd1289, %fd1287, %fd1288;
	add.s32 	%r763, %r760, %r764;
	cvt.rn.f64.s32 	%fd1290, %r763;
	sub.f64 	%fd1291, %fd1289, %fd1290;
	add.s64 	%rd110, %rd15, %rd106;
	st.global.f64 	[%rd110], %fd1291;
	bra.uni 	$L__BB0_157;
$L__BB0_156:
	mul.wide.s32 	%rd100, %r2, 8;
	add.s64 	%rd101, %rd14, %rd100;
	mov.b64 	%rd102, -4526534898760024064;
	st.global.u64 	[%rd101], %rd102;
	add.s64 	%rd103, %rd13, %rd100;
	st.global.u64 	[%rd103], %rd102;
	add.s64 	%rd104, %rd12, %rd100;
	st.global.u64 	[%rd104], %rd102;
	add.s64 	%rd105, %rd15, %rd100;
	st.global.u64 	[%rd105], %rd102;
$L__BB0_157:
	ret;

}
.func  (.param .align 16 .b8 func_retval0[16]) __internal_trig_reduction_slowpathd(
	.param .b64 __internal_trig_reduction_slowpathd_param_0
)
{
	.local .align 8 .b8 	__local_depot1[40];
	.reg .b64 	%SP;
	.reg .b64 	%SPL;
	.reg .pred 	%p<10>;
	.reg .b32 	%r<47>;
	.reg .b64 	%rd<74>;
	.reg .b64 	%fd<5>;

	mov.u64 	%SPL, __local_depot1;
	ld.param.f64 	%fd4, [__internal_trig_reduction_slowpathd_param_0];
	add.u64 	%rd1, %SPL, 0;
	{
	.reg .b32 %temp; 
	mov.b64 	{%temp, %r1}, %fd4;
	}
	shr.u32 	%r2, %r1, 20;
	and.b32  	%r3, %r2, 2047;
	setp.eq.s32 	%p1, %r3, 2047;
	mov.b32 	%r46, 0;
	@%p1 bra 	$L__BB1_9;
	add.s32 	%r20, %r3, -1024;
	mov.b64 	%rd20, %fd4;
	shl.b64 	%rd2, %rd20, 11;
	shr.u32 	%r4, %r20, 6;
	sub.s32 	%r45, 15, %r4;
	sub.s32 	%r21, 19, %r4;
	setp.lt.u32 	%p2, %r20, 128;
	selp.b32 	%r6, 18, %r21, %p2;
	setp.ge.s32 	%p3, %r45, %r6;
	mov.b64 	%rd70, 0;
	@%p3 bra 	$L__BB1_4;
	add.s32 	%r23, %r6, %r4;
	neg.s32 	%r43, %r23;
	or.b64  	%rd3, %rd2, -9223372036854775808;
	mov.b64 	%rd70, 0;
	mov.b32 	%r42, 0;
	mov.u64 	%rd25, __cudart_i2opi_d;
	mov.u32 	%r44, %r45;
$L__BB1_3:
	.pragma "nounroll";
	mul.wide.s32 	%rd22, %r42, 8;
	add.s64 	%rd23, %rd1, %rd22;
	mul.wide.s32 	%rd24, %r44, 8;
	add.s64 	%rd26, %rd25, %rd24;
	ld.global.nc.u64 	%rd27, [%rd26];
	{
	.reg .u32 %r0, %r1, %r2, %r3, %alo, %ahi, %blo, %bhi, %clo, %chi;
	mov.b64 	{%alo,%ahi}, %rd27;
	mov.b64 	{%blo,%bhi}, %rd3;
	mov.b64 	{%clo,%chi}, %rd70;
	mad.lo.cc.u32 	%r0, %alo, %blo, %clo;
	madc.hi.cc.u32 	%r1, %alo, %blo, %chi;
	madc.hi.u32 	%r2, %alo, %bhi, 0;
	mad.lo.cc.u32 	%r1, %alo, %bhi, %r1;
	madc.hi.cc.u32 	%r2, %ahi, %blo, %r2;
	madc.hi.u32 	%r3, %ahi, %bhi, 0;
	mad.lo.cc.u32 	%r1, %ahi, %blo, %r1;
	madc.lo.cc.u32 	%r2, %ahi, %bhi, %r2;
	addc.u32 	%r3, %r3, 0;
	mov.b64 	%rd28, {%r0,%r1};
	mov.b64 	%rd70, {%r2,%r3};
	}
	st.local.u64 	[%rd23], %rd28;
	add.s32 	%r44, %r44, 1;
	add.s32 	%r43, %r43, 1;
	add.s32 	%r42, %r42, 1;
	setp.ne.s32 	%p4, %r43, -15;
	mov.u32 	%r45, %r6;
	@%p4 bra 	$L__BB1_3;
$L__BB1_4:
	cvt.s64.s32 	%rd29, %r45;
	cvt.u64.u32 	%rd30, %r4;
	add.s64 	%rd31, %rd30, %rd29;
	shl.b64 	%rd32, %rd31, 3;
	add.s64 	%rd33, %rd1, %rd32;
	st.local.u64 	[%rd33+-120], %rd70;
	and.b32  	%r15, %r2, 63;
	ld.local.u64 	%rd72, [%rd1+16];
	ld.local.u64 	%rd71, [%rd1+24];
	setp.eq.s32 	%p5, %r15, 0;
	@%p5 bra 	$L__BB1_6;
	shl.b64 	%rd34, %rd71, %r15;
	shr.u64 	%rd35, %rd72, 1;
	xor.b32  	%r24, %r15, 63;
	shr.u64 	%rd36, %rd35, %r24;
	or.b64  	%rd71, %rd34, %rd36;
	ld.local.u64 	%rd37, [%rd1+8];
	shl.b64 	%rd38, %rd72, %r15;
	shr.u64 	%rd39, %rd37, 1;
	shr.u64 	%rd40, %rd39, %r24;
	or.b64  	%rd72, %rd38, %rd40;
$L__BB1_6:
	and.b32  	%r25, %r1, -2147483648;
	shr.u64 	%rd41, %rd71, 62;
	cvt.u32.u64 	%r26, %rd41;
	mov.b64 	{%r27, %r28}, %rd71;
	mov.b64 	{%r29, %r30}, %rd72;
	shf.l.wrap.b32 	%r31, %r30, %r27, 2;
	shf.l.wrap.b32 	%r32, %r27, %r28, 2;
	mov.b64 	%rd42, {%r31, %r32};
	shl.b64 	%rd43, %rd72, 2;
	shr.u64 	%rd44, %rd42, 63;
	cvt.u32.u64 	%r33, %rd44;
	add.s32 	%r34, %r33, %r26;
	setp.eq.s32 	%p6, %r25, 0;
	neg.s32 	%r35, %r34;
	selp.b32 	%r46, %r34, %r35, %p6;
	setp.gt.s64 	%p7, %rd42, -1;
	mov.b64 	%rd45, 0;
	{
	.reg .u32 %r0, %r1, %r2, %r3, %a0, %a1, %a2, %a3, %b0, %b1, %b2, %b3;
	mov.b64 	{%a0,%a1}, %rd45;
	mov.b64 	{%a2,%a3}, %rd45;
	mov.b64 	{%b0,%b1}, %rd43;
	mov.b64 	{%b2,%b3}, %rd42;
	sub.cc.u32 	%r0, %a0, %b0;
	subc.cc.u32 	%r1, %a1, %b1;
	subc.cc.u32 	%r2, %a2, %b2;
	subc.u32 	%r3, %a3, %b3;
	mov.b64 	%rd46, {%r0,%r1};
	mov.b64 	%rd47, {%r2,%r3};
	}
	xor.b32  	%r36, %r25, -2147483648;
	selp.b64 	%rd73, %rd42, %rd47, %p7;
	selp.b64 	%rd14, %rd43, %rd46, %p7;
	selp.b32 	%r17, %r25, %r36, %p7;
	clz.b64 	%r37, %rd73;
	cvt.u64.u32 	%rd15, %r37;
	setp.eq.s32 	%p8, %r37, 0;
	@%p8 bra 	$L__BB1_8;
	cvt.u32.u64 	%r38, %rd15;
	and.b32  	%r39, %r38, 63;
	shl.b64 	%rd48, %rd73, %r39;
	shr.u64 	%rd49, %rd14, 1;
	not.b32 	%r40, %r38;
	and.b32  	%r41, %r40, 63;
	shr.u64 	%rd50, %rd49, %r41;
	or.b64  	%rd73, %rd48, %rd50;
$L__BB1_8:
	mov.b64 	%rd51, -3958705157555305931;
	{
	.reg .u32 %r0, %r1, %r2, %r3, %alo, %ahi, %blo, %bhi;
	mov.b64 	{%alo,%ahi}, %rd73;
	mov.b64 	{%blo,%bhi}, %rd51;
	mul.lo.u32 	%r0, %alo, %blo;
	mul.hi.u32 	%r1, %alo, %blo;
	mad.lo.cc.u32 	%r1, %alo, %bhi, %r1;
	madc.hi.u32 	%r2, %alo, %bhi, 0;
	mad.lo.cc.u32 	%r1, %ahi, %blo, %r1;
	madc.hi.cc.u32 	%r2, %ahi, %blo, %r2;
	madc.hi.u32 	%r3, %ahi, %bhi, 0;
	mad.lo.cc.u32 	%r2, %ahi, %bhi, %r2;
	addc.u32 	%r3, %r3, 0;
	mov.b64 	%rd52, {%r0,%r1};
	mov.b64 	%rd53, {%r2,%r3};
	}
	setp.gt.s64 	%p9, %rd53, 0;
	{
	.reg .u32 %r0, %r1, %r2, %r3, %a0, %a1, %a2, %a3, %b0, %b1, %b2, %b3;
	mov.b64 	{%a0,%a1}, %rd52;
	mov.b64 	{%a2,%a3}, %rd53;
	mov.b64 	{%b0,%b1}, %rd52;
	mov.b64 	{%b2,%b3}, %rd53;
	add.cc.u32 	%r0, %a0, %b0;
	addc.cc.u32 	%r1, %a1, %b1;
	addc.cc.u32 	%r2, %a2, %b2;
	addc.u32 	%r3, %a3, %b3;
	mov.b64 	%rd54, {%r0,%r1};
	mov.b64 	%rd55, {%r2,%r3};
	}
	selp.b64 	%rd56, %rd55, %rd53, %p9;
	selp.s64 	%rd57, -1, 0, %p9;
	sub.s64 	%rd58, %rd57, %rd15;
	cvt.u64.u32 	%rd59, %r17;
	shl.b64 	%rd60, %rd59, 32;
	add.s64 	%rd61, %rd56, 1;
	shr.u64 	%rd62, %rd61, 10;
	add.s64 	%rd63, %rd62, 1;
	shr.u64 	%rd64, %rd63, 1;
	shl.b64 	%rd65, %rd58, 52;
	add.s64 	%rd66, %rd65, %rd64;
	add.s64 	%rd67, %rd66, 4602678819172646912;
	or.b64  	%rd68, %rd67, %rd60;
	mov.b64 	%fd4, %rd68;
$L__BB1_9:
	st.param.f64 	[func_retval0], %fd4;
	st.param.b32 	[func_retval0+8], %r46;
	ret;

}
.func  (.param .b64 func_retval0) __internal_accurate_pow(
	.param .b64 __internal_accurate_pow_param_0
)
{
	.reg .pred 	%p<8>;
	.reg .b32 	%r<49>;
	.reg .b32 	%f<3>;
	.reg .b64 	%fd<109>;

	ld.param.f64 	%fd10, [__internal_accurate_pow_param_0];
	{
	.reg .b32 %temp; 
	mov.b64 	{%temp, %r46}, %fd10;
	}
	{
	.reg .b32 %temp; 
	mov.b64 	{%r45, %temp}, %fd10;
	}
	shr.u32 	%r47, %r46, 20;
	setp.gt.u32 	%p1, %r46, 1048575;
	@%p1 bra 	$L__BB2_2;
	mul.f64 	%fd11, %fd10, 0d4350000000000000;
	{
	.reg .b32 %temp; 
	mov.b64 	{%temp, %r46}, %fd11;
	}
	{
	.reg .b32 %temp; 
	mov.b64 	{%r45, %temp}, %fd11;
	}
	shr.u32 	%r16, %r46, 20;
	add.s32 	%r47, %r16, -54;
$L__BB2_2:
	add.s32 	%r48, %r47, -1023;
	and.b32  	%r17, %r46, -2146435073;
	or.b32  	%r18, %r17, 1072693248;
	mov.b64 	%fd107, {%r45, %r18};
	setp.lt.u32 	%p2, %r18, 1073127583;
	@%p2 bra 	$L__BB2_4;
	{
	.reg .b32 %temp; 
	mov.b64 	{%r19, %temp}, %fd107;
	}
	{
	.reg .b32 %temp; 
	mov.b64 	{%temp, %r20}, %fd107;
	}
	add.s32 	%r21, %r20, -1048576;
	mov.b64 	%fd107, {%r19, %r21};
	add.s32 	%r48, %r47, -1022;
$L__BB2_4:
	add.f64 	%fd12, %fd107, 0dBFF0000000000000;
	add.f64 	%fd13, %fd107, 0d3FF0000000000000;
	rcp.approx.ftz.f64 	%fd14, %fd13;
	neg.f64 	%fd15, %fd13;
	fma.rn.f64 	%fd16, %fd15, %fd14, 0d3FF0000000000000;
	fma.rn.f64 	%fd17, %fd16, %fd16, %fd16;
	fma.rn.f64 	%fd18, %fd17, %fd14, %fd14;
	mul.f64 	%fd19, %fd12, %fd18;
	fma.rn.f64 	%fd20, %fd12, %fd18, %fd19;
	mul.f64 	%fd21, %fd20, %fd20;
	fma.rn.f64 	%fd22, %fd21, 0d3EB0F5FF7D2CAFE2, 0d3ED0F5D241AD3B5A;
	fma.rn.f64 	%fd23, %fd22, %fd21, 0d3EF3B20A75488A3F;
	fma.rn.f64 	%fd24, %fd23, %fd21, 0d3F1745CDE4FAECD5;
	fma.rn.f64 	%fd25, %fd24, %fd21, 0d3F3C71C7258A578B;
	fma.rn.f64 	%fd26, %fd25, %fd21, 0d3F6249249242B910;
	fma.rn.f64 	%fd27, %fd26, %fd21, 0d3F89999999999DFB;
	sub.f64 	%fd28, %fd12, %fd20;
	add.f64 	%fd29, %fd28, %fd28;
	neg.f64 	%fd30, %fd20;
	fma.rn.f64 	%fd31, %fd30, %fd12, %fd29;
	mul.f64 	%fd32, %fd18, %fd31;
	fma.rn.f64 	%fd33, %fd21, %fd27, 0d3FB5555555555555;
	mov.f64 	%fd34, 0d3FB5555555555555;
	sub.f64 	%fd35, %fd34, %fd33;
	fma.rn.f64 	%fd36, %fd21, %fd27, %fd35;
	add.f64 	%fd37, %fd36, 0dBC46A4CB00B9E7B0;
	add.f64 	%fd38, %fd33, %fd37;
	sub.f64 	%fd39, %fd33, %fd38;
	add.f64 	%fd40, %fd37, %fd39;
	mul.rn.f64 	%fd41, %fd20, %fd20;
	neg.f64 	%fd42, %fd41;
	fma.rn.f64 	%fd43, %fd20, %fd20, %fd42;
	{
	.reg .b32 %temp; 
	mov.b64 	{%r22, %temp}, %fd32;
	}
	{
	.reg .b32 %temp; 
	mov.b64 	{%temp, %r23}, %fd32;
	}
	add.s32 	%r24, %r23, 1048576;
	mov.b64 	%fd44, {%r22, %r24};
	fma.rn.f64 	%fd45, %fd20, %fd44, %fd43;
	mul.rn.f64 	%fd46, %fd41, %fd20;
	neg.f64 	%fd47, %fd46;
	fma.rn.f64 	%fd48, %fd41, %fd20, %fd47;
	fma.rn.f64 	%fd49, %fd41, %fd32, %fd48;
	fma.rn.f64 	%fd50, %fd45, %fd20, %fd49;
	mul.rn.f64 	%fd51, %fd38, %fd46;
	neg.f64 	%fd52, %fd51;
	fma.rn.f64 	%fd53, %fd38, %fd46, %fd52;
	fma.rn.f64 	%fd54, %fd38, %fd50, %fd53;
	fma.rn.f64 	%fd55, %fd40, %fd46, %fd54;
	add.f64 	%fd56, %fd51, %fd55;
	sub.f64 	%fd57, %fd51, %fd56;
	add.f64 	%fd58, %fd55, %fd57;
	add.f64 	%fd59, %fd20, %fd56;
	sub.f64 	%fd60, %fd20, %fd59;
	add.f64 	%fd61, %fd56, %fd60;
	add.f64 	%fd62, %fd58, %fd61;
	add.f64 	%fd63, %fd32, %fd62;
	add.f64 	%fd64, %fd59, %fd63;
	sub.f64 	%fd65, %fd59, %fd64;
	add.f64 	%fd66, %fd63, %fd65;
	xor.b32  	%r25, %r48, -2147483648;
	mov.b32 	%r26, 1127219200;
	mov.b64 	%fd67, {%r25, %r26};
	mov.b32 	%r27, -2147483648;
	mov.b64 	%fd68, {%r27, %r26};
	sub.f64 	%fd69, %fd67, %fd68;
	fma.rn.f64 	%fd70, %fd69, 0d3FE62E42FEFA39EF, %fd64;
	fma.rn.f64 	%fd71, %fd69, 0dBFE62E42FEFA39EF, %fd70;
	sub.f64 	%fd72, %fd71, %fd64;
	sub.f64 	%fd73, %fd66, %fd72;
	fma.rn.f64 	%fd74, %fd69, 0d3C7ABC9E3B39803F, %fd73;
	add.f64 	%fd75, %fd70, %fd74;
	sub.f64 	%fd76, %fd70, %fd75;
	add.f64 	%fd77, %fd74, %fd76;
	mov.f64 	%fd78, 0d4000000000000000;
	{
	.reg .b32 %temp; 
	mov.b64 	{%temp, %r28}, %fd78;
	}
	{
	.reg .b32 %temp; 
	mov.b64 	{%r29, %temp}, %fd78;
	}
	shl.b32 	%r30, %r28, 1;
	setp.gt.u32 	%p3, %r30, -33554433;
	and.b32  	%r31, %r28, -15728641;
	selp.b32 	%r32, %r31, %r28, %p3;
	mov.b64 	%fd79, {%r29, %r32};
	mul.rn.f64 	%fd80, %fd75, %fd79;
	neg.f64 	%fd81, %fd80;
	fma.rn.f64 	%fd82, %fd75, %fd79, %fd81;
	fma.rn.f64 	%fd83, %fd77, %fd79, %fd82;
	add.f64 	%fd4, %fd80, %fd83;
	sub.f64 	%fd84, %fd80, %fd4;
	add.f64 	%fd5, %fd83, %fd84;
	fma.rn.f64 	%fd85, %fd4, 0d3FF71547652B82FE, 0d4338000000000000;
	{
	.reg .b32 %temp; 
	mov.b64 	{%r13, %temp}, %fd85;
	}
	mov.f64 	%fd86, 0dC338000000000000;
	add.rn.f64 	%fd87, %fd85, %fd86;
	fma.rn.f64 	%fd88, %fd87, 0dBFE62E42FEFA39EF, %fd4;
	fma.rn.f64 	%fd89, %fd87, 0dBC7ABC9E3B39803F, %fd88;
	fma.rn.f64 	%fd90, %fd89, 0d3E5ADE1569CE2BDF, 0d3E928AF3FCA213EA;
	fma.rn.f64 	%fd91, %fd90, %fd89, 0d3EC71DEE62401315;
	fma.rn.f64 	%fd92, %fd91, %fd89, 0d3EFA01997C89EB71;
	fma.rn.f64 	%fd93, %fd92, %fd89, 0d3F2A01A014761F65;
	fma.rn.f64 	%fd94, %fd93, %fd89, 0d3F56C16C1852B7AF;
	fma.rn.f64 	%fd95, %fd94, %fd89, 0d3F81111111122322;
	fma.rn.f64 	%fd96, %fd95, %fd89, 0d3FA55555555502A1;
	fma.rn.f64 	%fd97, %fd96, %fd89, 0d3FC5555555555511;
	fma.rn.f64 	%fd98, %fd97, %fd89, 0d3FE000000000000B;
	fma.rn.f64 	%fd99, %fd98, %fd89, 0d3FF0000000000000;
	fma.rn.f64 	%fd100, %fd99, %fd89, 0d3FF0000000000000;
	{
	.reg .b32 %temp; 
	mov.b64 	{%r14, %temp}, %fd100;
	}
	{
	.reg .b32 %temp; 
	mov.b64 	{%temp, %r15}, %fd100;
	}
	shl.b32 	%r33, %r13, 20;
	add.s32 	%r34, %r33, %r15;
	mov.b64 	%fd108, {%r14, %r34};
	{
	.reg .b32 %temp; 
	mov.b64 	{%temp, %r35}, %fd4;
	}
	mov.b32 	%f2, %r35;
	abs.f32 	%f1, %f2;
	setp.lt.f32 	%p4, %f1, 0f4086232B;
	@%p4 bra 	$L__BB2_7;
	setp.lt.f64 	%p5, %fd4, 0d0000000000000000;
	add.f64 	%fd101, %fd4, 0d7FF0000000000000;
	selp.f64 	%fd108, 0d0000000000000000, %fd101, %p5;
	setp.geu.f32 	%p6, %f1, 0f40874800;
	@%p6 bra 	$L__BB2_7;
	shr.u32 	%r36, %r13, 31;
	add.s32 	%r37, %r13, %r36;
	shr.s32 	%r38, %r37, 1;
	shl.b32 	%r39, %r38, 20;
	add.s32 	%r40, %r15, %r39;
	mov.b64 	%fd102, {%r14, %r40};
	sub.s32 	%r41, %r13, %r38;
	shl.b32 	%r42, %r41, 20;
	add.s32 	%r43, %r42, 1072693248;
	mov.b32 	%r44, 0;
	mov.b64 	%fd103, {%r44, %r43};
	mul.f64 	%fd108, %fd103, %fd102;
$L__BB2_7:
	abs.f64 	%fd104, %fd108;
	setp.eq.f64 	%p7, %fd104, 0d7FF0000000000000;
	fma.rn.f64 	%fd105, %fd108, %fd5, %fd108;
	selp.f64 	%fd106, %fd108, %fd105, %p7;
	st.param.f64 	[func_retval0], %fd106;
	ret;

}


// ===== COMPILED SASS (sm_100) =====

	.target	sm_100

	.elftype	@"ET_EXEC"


//--------------------- .note.nv.tkinfo           --------------------------
	.section	.note.nv.tkinfo,"",@"SHT_NOTE"
	.sectionflags	@"SHF_NOTE_NV_TKINFO"
	.tkinfo
        /*0018*/ 	.word	0x00000002
        /*0030*/ 	.string	""
        /*0030*/ 	.string	"ptxas"
        /*0030*/ 	.string	"Cuda compilation tools, release 13.0, V13.0.88"
        /*0030*/ 	.string	"Build cuda_13.0.r13.0/compiler.36424714_0"
        /*0030*/ 	.string	"-arch sm_100 -m 64 "



//--------------------- .note.nv.cuinfo           --------------------------
	.section	.note.nv.cuinfo,"",@"SHT_NOTE"
	.sectionflags	@"SHF_NOTE_NV_CUINFO"
        /*0018*/ 	.short	0x0002
        /*001a*/ 	.short	0x0064
        /*001c*/ 	.short	0x0082
	.zero		2


//--------------------- .nv.info                  --------------------------
	.section	.nv.info,"",@"SHT_CUDA_INFO"
	.align	4


	//----- nvinfo : EIATTR_REGCOUNT
	.align		4
        /*0000*/ 	.byte	0x04, 0x2f
        /*0002*/ 	.short	(.L_5 - .L_4)
	.align		4
.L_4:
        /*0004*/ 	.word	index@(_Z6runGeo5Orbit6Poly1dS0_15OutputImageArrs14InputImageArrsii)
        /*0008*/ 	.word	0x000000a6


	//----- nvinfo : EIATTR_FRAME_SIZE
	.align		4
.L_5:
        /*000c*/ 	.byte	0x04, 0x11
        /*000e*/ 	.short	(.L_7 - .L_6)
	.align		4
.L_6:
        /*0010*/ 	.word	index@($_Z6runGeo5Orbit6Poly1dS0_15OutputImageArrs14InputImageArrsii$__internal_trig_reduction_slowpathd)
        /*0014*/ 	.word	0x00000028


	//----- nvinfo : EIATTR_FRAME_SIZE
	.align		4
.L_7:
        /*0018*/ 	.byte	0x04, 0x11
        /*001a*/ 	.short	(.L_9 - .L_8)
	.align		4
.L_8:
        /*001c*/ 	.word	index@($_Z6runGeo5Orbit6Poly1dS0_15OutputImageArrs14InputImageArrsii$__internal_accurate_pow)
        /*0020*/ 	.word	0x00000028


	//----- nvinfo : EIATTR_FRAME_SIZE
	.align		4
.L_9:
        /*0024*/ 	.byte	0x04, 0x11
        /*0026*/ 	.short	(.L_11 - .L_10)
	.align		4
.L_10:
        /*0028*/ 	.word	index@($__internal_2_$__cuda_sm20_dsqrt_rn_f64_mediumpath_v1)
        /*002c*/ 	.word	0x00000028


	//----- nvinfo : EIATTR_FRAME_SIZE
	.align		4
.L_11:
        /*0030*/ 	.byte	0x04, 0x11
        /*0032*/ 	.short	(.L_13 - .L_12)
	.align		4
.L_12:
        /*0034*/ 	.word	index@($__internal_1_$__cuda_sm20_div_rn_f64_full)
        /*0038*/ 	.word	0x00000028


	//----- nvinfo : EIATTR_FRAME_SIZE
	.align		4
.L_13:
        /*003c*/ 	.byte	0x04, 0x11
        /*003e*/ 	.short	(.L_15 - .L_14)
	.align		4
.L_14:
        /*0040*/ 	.word	index@($__internal_0_$__cuda_sm20_dblrcp_rn_slowpath_v3)
        /*0044*/ 	.word	0x00000028


	//----- nvinfo : EIATTR_FRAME_SIZE
	.align		4
.L_15:
        /*0048*/ 	.byte	0x04, 0x11
        /*004a*/ 	.short	(.L_17 - .L_16)
	.align		4
.L_16:
        /*004c*/ 	.word	index@(_Z6runGeo5Orbit6Poly1dS0_15OutputImageArrs14InputImageArrsii)
        /*0050*/ 	.word	0x00000028


	//----- nvinfo : EIATTR_MIN_STACK_SIZE
	.align		4
.L_17:
        /*0054*/ 	.byte	0x04, 0x12
        /*0056*/ 	.short	(.L_19 - .L_18)
	.align		4
.L_18:
        /*0058*/ 	.word	index@(_Z6runGeo5Orbit6Poly1dS0_15OutputImageArrs14InputImageArrsii)
        /*005c*/ 	.word	0x00000028
.L_19:


//--------------------- .nv.compat                --------------------------
	.section	.nv.compat,"",@"SHT_CUDA_COMPAT_INFO"
	.align	4
        /*0000*/ 	.byte	0x02, 0x09, 0x00, 0x00, 0x02, 0x02, 0x01, 0x00, 0x02, 0x05, 0x05, 0x00, 0x03, 0x07, 0x01, 0x01
        /*0010*/ 	.byte	0x02, 0x03, 0x00, 0x00, 0x02, 0x06, 0x01, 0x00, 0x04, 0x0b, 0x08, 0x00, 0x01, 0x00, 0x00, 0x00
        /*0020*/ 	.byte	0x00, 0x00, 0x00, 0x00


//--------------------- .nv.info._Z6runGeo5Orbit6Poly1dS0_15OutputImageArrs14InputImageArrsii --------------------------
	.section	.nv.info._Z6runGeo5Orbit6Poly1dS0_15OutputImageArrs14InputImageArrsii,"",@"SHT_CUDA_INFO"
	.sectionflags	@""
	.align	4


	//----- nvinfo : EIATTR_CUDA_API_VERSION
	.align		4
        /*0000*/ 	.byte	0x04, 0x37
        /*0002*/ 	.short	(.L_21 - .L_20)
.L_20:
        /*0004*/ 	.word	0x00000082


	//----- nvinfo : EIATTR_KPARAM_INFO
	.align		4
.L_21:
        /*0008*/ 	.byte	0x04, 0x17
        /*000a*/ 	.short	(.L_23 - .L_22)
.L_22:
        /*000c*/ 	.word	0x00000000
        /*0010*/ 	.short	0x0006
        /*0012*/ 	.short	0x008c
        /*0014*/ 	.byte	0x00, 0xf0, 0x11, 0x00


	//----- nvinfo : EIATTR_KPARAM_INFO
	.align		4
.L_23:
        /*0018*/ 	.byte	0x04, 0x17
        /*001a*/ 	.short	(.L_25 - .L_24)
.L_24:
        /*001c*/ 	.word	0x00000000
        /*0020*/ 	.short	0x0005
        /*0022*/ 	.short	0x0088
        /*0024*/ 	.byte	0x00, 0xf0, 0x11, 0x00


	//----- nvinfo : EIATTR_KPARAM_INFO
	.align		4
.L_25:
        /*0028*/ 	.byte	0x04, 0x17
        /*002a*/ 	.short	(.L_27 - .L_26)
.L_26:
        /*002c*/ 	.word	0x00000000
        /*0030*/ 	.short	0x0004
        /*0032*/ 	.short	0x0070
        /*0034*/ 	.byte	0x00, 0xf0, 0x61, 0x00


	//----- nvinfo : EIATTR_KPARAM_INFO
	.align		4
.L_27:
        /*0038*/ 	.byte	0x04, 0x17
        /*003a*/ 	.short	(.L_29 - .L_28)
.L_28:
        /*003c*/ 	.word	0x00000000
        /*0040*/ 	.short	0x0003
        /*0042*/ 	.short	0x0050
        /*0044*/ 	.byte	0x00, 0xf0, 0x81, 0x00


	//----- nvinfo : EIATTR_KPARAM_INFO
	.align		4
.L_29:
        /*0048*/ 	.byte	0x04, 0x17
        /*004a*/ 	.short	(.L_31 - .L_30)
.L_30:
        /*004c*/ 	.word	0x00000000
        /*0050*/ 	.short	0x0002
        /*0052*/ 	.short	0x0030
        /*0054*/ 	.byte	0x00, 0xf0, 0x81, 0x00


	//----- nvinfo : EIATTR_KPARAM_INFO
	.align		4
.L_31:
        /*0058*/ 	.byte	0x04, 0x17
        /*005a*/ 	.short	(.L_33 - .L_32)
.L_32:
        /*005c*/ 	.word	0x00000000
        /*0060*/ 	.short	0x0001
        /*0062*/ 	.short	0x0010
        /*0064*/ 	.byte	0x00, 0xf0, 0x81, 0x00


	//----- nvinfo : EIATTR_KPARAM_INFO
	.align		4
.L_33:
        /*0068*/ 	.byte	0x04, 0x17
        /*006a*/ 	.short	(.L_35 - .L_34)
.L_34:
        /*006c*/ 	.word	0x00000000
        /*0070*/ 	.short	0x0000
        /*0072*/ 	.short	0x0000
        /*0074*/ 	.byte	0x00, 0xf0, 0x41, 0x00


	//----- nvinfo : EIATTR_SPARSE_MMA_MASK
	.align		4
.L_35:
        /*0078*/ 	.byte	0x03, 0x50
        /*007a*/ 	.short	0x0000


	//----- nvinfo : EIATTR_MAXREG_COUNT
	.align		4
        /*007c*/ 	.byte	0x03, 0x1b
        /*007e*/ 	.short	0x00ff


	//----- nvinfo : EIATTR_MERCURY_ISA_VERSION
	.align		4
        /*0080*/ 	.byte	0x03, 0x5f
        /*0082*/ 	.short	0x0101


	//----- nvinfo : EIATTR_VRC_CTA_INIT_COUNT
	.align		4
        /*0084*/ 	.byte	0x02, 0x4a
	.zero		1
	.zero		1


	//----- nvinfo : EIATTR_EXIT_INSTR_OFFSETS
	.align		4
        /*0088*/ 	.byte	0x04, 0x1c
        /*008a*/ 	.short	(.L_37 - .L_36)


	//   ....[0]....
.L_36:
        /*008c*/ 	.word	0x00000080


	//   ....[1]....
        /*0090*/ 	.word	0x0000efe0


	//   ....[2]....
        /*0094*/ 	.word	0x0000f0e0


	//----- nvinfo : EIATTR_CRS_STACK_SIZE
	.align		4
.L_37:
        /*0098*/ 	.byte	0x04, 0x1e
        /*009a*/ 	.short	(.L_39 - .L_38)
.L_38:
        /*009c*/ 	.word	0x00000000


	//----- nvinfo : EIATTR_CBANK_PARAM_SIZE
	.align		4
.L_39:
        /*00a0*/ 	.byte	0x03, 0x19
        /*00a2*/ 	.short	0x0090


	//----- nvinfo : EIATTR_PARAM_CBANK
	.align		4
        /*00a4*/ 	.byte	0x04, 0x0a
        /*00a6*/ 	.short	(.L_41 - .L_40)
	.align		4
.L_40:
        /*00a8*/ 	.word	index@(.nv.constant0._Z6runGeo5Orbit6Poly1dS0_15OutputImageArrs14InputImageArrsii)
        /*00ac*/ 	.short	0x0380
        /*00ae*/ 	.short	0x0090


	//----- nvinfo : EIATTR_SW_WAR
	.align		4
.L_41:
        /*00b0*/ 	.byte	0x04, 0x36
        /*00b2*/ 	.short	(.L_43 - .L_42)
.L_42:
        /*00b4*/ 	.word	0x00000008
.L_43:


//--------------------- .nv.callgraph             --------------------------
	.section	.nv.callgraph,"",@"SHT_CUDA_CALLGRAPH"
	.align	4
	.sectionentsize	8
	.align		4
        /*0000*/ 	.word	0x00000000
	.align		4
        /*0004*/ 	.word	0xffffffff
	.align		4
        /*0008*/ 	.word	0x00000000
	.align		4
        /*000c*/ 	.word	0xfffffffe
	.align		4
        /*0010*/ 	.word	0x00000000
	.align		4
        /*0014*/ 	.word	0xfffffffd
	.align		4
        /*0018*/ 	.word	0x00000000
	.align		4
        /*001c*/ 	.word	0xfffffffc


//--------------------- .nv.constant3             --------------------------
	.section	.nv.constant3,"a",@progbits
	.align	8
.nv.constant3:
	.type		d_inpts_double,@object
	.size		d_inpts_double,(d_inpts_int - d_inpts_double)
d_inpts_double:
	.zero		72
	.type		d_inpts_int,@object
	.size		d_inpts_int,(.L_1 - d_inpts_int)
d_inpts_int:
	.zero		12
.L_1:


//--------------------- .nv.constant4             --------------------------
	.section	.nv.constant4,"a",@progbits
	.align	8
	.align		8
.nv.constant4:
        /*0000*/ 	.dword	__cudart_i2opi_d
	.align		8
        /*0008*/ 	.dword	__cudart_sin_cos_coeffs


//--------------------- .text._Z6runGeo5Orbit6Poly1dS0_15OutputImageArrs14InputImageArrsii --------------------------
	.section	.text._Z6runGeo5Orbit6Poly1dS0_15OutputImageArrs14InputImageArrsii,"ax",@progbits
	.align	128
        .global         _Z6runGeo5Orbit6Poly1dS0_15OutputImageArrs14InputImageArrsii
        .type           _Z6runGeo5Orbit6Poly1dS0_15OutputImageArrs14InputImageArrsii,@function
        .size           _Z6runGeo5Orbit6Poly1dS0_15OutputImageArrs14InputImageArrsii,(.L_x_248 - _Z6runGeo5Orbit6Poly1dS0_15OutputImageArrs14InputImageArrsii)
        .other          _Z6runGeo5Orbit6Poly1dS0_15OutputImageArrs14InputImageArrsii,@"STO_CUDA_ENTRY STV_DEFAULT"
_Z6runGeo5Orbit6Poly1dS0_15OutputImageArrs14InputImageArrsii:
.text._Z6runGeo5Orbit6Poly1dS0_15OutputImageArrs14InputImageArrsii:
[----:B------:R-:W0:Y:S01]  /*0000*/  LDC R1, c[0x0][0x37c] ;  /* 0x0000df00ff017b82 */ /* 0x000e220000000800 */
[----:B------:R-:W1:Y:S01]  /*0010*/  S2R R0, SR_CTAID.X ;  /* 0x0000000000007919 */ /* 0x000e620000002500 */
[----:B------:R-:W1:Y:S01]  /*0020*/  LDCU UR4, c[0x0][0x360] ;  /* 0x00006c00ff0477ac */ /* 0x000e620008000800 */
[----:B0-----:R-:W-:Y:S01]  /*0030*/  VIADD R1, R1, 0xffffffd8 ;  /* 0xffffffd801017836 */ /* 0x001fe20000000000 */
[----:B------:R-:W1:Y:S01]  /*0040*/  S2R R3, SR_TID.X ;  /* 0x0000000000037919 */ /* 0x000e620000002100 */
[----:B------:R-:W0:Y:S01]  /*0050*/  LDCU UR5, c[0x0][0x408] ;  /* 0x00008100ff0577ac */ /* 0x000e220008000800 */
[----:B-1----:R-:W-:-:S05]  /*0060*/  IMAD R0, R0, UR4, R3 ;  /* 0x0000000400007c24 */ /* 0x002fca000f8e0203 */
[----:B0-----:R-:W-:-:S13]  /*0070*/  ISETP.GE.AND P0, PT, R0, UR5, PT ;  /* 0x0000000500007c0c */ /* 0x001fda000bf06270 */
[----:B------:R-:W-:Y:S05]  /*0080*/  @P0 EXIT ;  /* 0x000000000000094d */ /* 0x000fea0003800000 */
[----:B------:R-:W0:Y:S01]  /*0090*/  LDC.64 R2, c[0x0][0x3f0] ;  /* 0x0000fc00ff027b82 */ /* 0x000e220000000a00 */
[----:B------:R-:W1:Y:S07]  /*00a0*/  LDCU.64 UR8, c[0x0][0x358] ;  /* 0x00006b00ff0877ac */ /* 0x000e6e0008000a00 */
[----:B------:R-:W2:Y:S08]  /*00b0*/  LDC.64 R4, c[0x0][0x3f8] ;  /* 0x0000fe00ff047b82 */ /* 0x000eb00000000a00 */
[----:B------:R-:W3:Y:S01]  /*00c0*/  LDC.64 R16, c[0x0][0x400] ;  /* 0x00010000ff107b82 */ /* 0x000ee20000000a00 */
[----:B0-----:R-:W-:-:S06]  /*00d0*/  IMAD.WIDE R2, R0, 0x8, R2 ;  /* 0x0000000800027825 */ /* 0x001fcc00078e0202 */
[----:B-1----:R-:W4:Y:S01]  /*00e0*/  LDG.E.64 R2, desc[UR8][R2.64] ;  /* 0x0000000802027981 */ /* 0x002f22000c1e1b00 */
[----:B--2---:R-:W-:-:S06]  /*00f0*/  IMAD.WIDE R4, R0, 0x8, R4 ;  /* 0x0000000800047825 */ /* 0x004fcc00078e0204 */
[----:B------:R-:W2:Y:S01]  /*0100*/  LDG.E.64 R4, desc[UR8][R4.64] ;  /* 0x0000000804047981 */ /* 0x000ea2000c1e1b00 */
[----:B---3--:R-:W-:-:S06]  /*0110*/  IMAD.WIDE R16, R0, 0x8, R16 ;  /* 0x0000000800107825 */ /* 0x008fcc00078e0210 */
[----:B------:R-:W5:Y:S01]  /*0120*/  LDG.E.64 R16, desc[UR8][R16.64] ;  /* 0x0000000810107981 */ /* 0x000f62000c1e1b00 */
[----:B------:R-:W-:Y:S01]  /*0130*/  UMOV UR4, 0xa2529d39 ;  /* 0xa2529d3900047882 */ /* 0x000fe20000000000 */
[----:B------:R-:W-:Y:S01]  /*0140*/  UMOV UR5, 0x3f91df46 ;  /* 0x3f91df4600057882 */ /* 0x000fe20000000000 */
[----:B------:R-:W-:Y:S01]  /*0150*/  BSSY.RECONVERGENT B0, `(.L_x_0) ;  /* 0x000001e000007945 */ /* 0x000fe20003800200 */
[----:B----4-:R-:W-:-:S08]  /*0160*/  DMUL R20, R2, UR4 ;  /* 0x0000000402147c28 */ /* 0x010fd00008000000 */
[----:B------:R-:W-:Y:S02]  /*0170*/  DSETP.NEU.AND P0, PT, |R20|, +INF , PT ;  /* 0x7ff000001400742a */ /* 0x000fe40003f0d200 */
[----:B--2---:R-:W-:-:S12]  /*0180*/  DMUL R18, R4, UR4 ;  /* 0x0000000404127c28 */ /* 0x004fd80008000000 */
[----:B------:R-:W-:Y:S01]  /*0190*/  @!P0 DMUL R6, RZ, R20 ;  /* 0x00000014ff068228 */ /* 0x000fe20000000000 */
[----:B------:R-:W-:Y:S01]  /*01a0*/  @!P0 IMAD.MOV.U32 R28, RZ, RZ, RZ ;  /* 0x000000ffff1c8224 */ /* 0x000fe200078e00ff */
[----:B------:R-:W-:Y:S09]  /*01b0*/  @!P0 BRA `(.L_x_1) ;  /* 0x00000000005c8947 */ /* 0x000ff20003800000 */
[----:B------:R-:W-:Y:S01]  /*01c0*/  UMOV UR4, 0x6dc9c883 ;  /* 0x6dc9c88300047882 */ /* 0x000fe20000000000 */
[----:B------:R-:W-:Y:S01]  /*01d0*/  UMOV UR5, 0x3fe45f30 ;  /* 0x3fe45f3000057882 */ /* 0x000fe20000000000 */
[C---:B------:R-:W-:Y:S02]  /*01e0*/  DSETP.GE.AND P0, PT, |R20|.reuse, 2.14748364800000000000e+09, PT ;  /* 0x41e000001400742a */ /* 0x040fe40003f06200 */
[----:B------:R-:W-:Y:S01]  /*01f0*/  DMUL R2, R20, UR4 ;  /* 0x0000000414027c28 */ /* 0x000fe20008000000 */
[----:B------:R-:W-:Y:S01]  /*0200*/  UMOV UR4, 0x54442d18 ;  /* 0x54442d1800047882 */ /* 0x000fe20000000000 */
[----:B------:R-:W-:-:S04]  /*0210*/  UMOV UR5, 0x3ff921fb ;  /* 0x3ff921fb00057882 */ /* 0x000fc80000000000 */
[----:B------:R-:W0:Y:S08]  /*0220*/  F2I.F64 R28, R2 ;  /* 0x00000002001c7311 */ /* 0x000e300000301100 */
[----:B0-----:R-:W0:Y:S02]  /*0230*/  I2F.F64 R6, R28 ;  /* 0x0000001c00067312 */ /* 0x001e240000201c00 */
[----:B0-----:R-:W-:Y:S01]  /*0240*/  DFMA R4, R6, -UR4, R20 ;  /* 0x8000000406047c2b */ /* 0x001fe20008000014 */
[----:B------:R-:W-:Y:S01]  /*0250*/  UMOV UR4, 0x33145c00 ;  /* 0x33145c0000047882 */ /* 0x000fe20000000000 */
[----:B------:R-:W-:-:S06]  /*0260*/  UMOV UR5, 0x3c91a626 ;  /* 0x3c91a62600057882 */ /* 0x000fcc0000000000 */
[----:B------:R-:W-:Y:S01]  /*0270*/  DFMA R4, R6, -UR4, R4 ;  /* 0x8000000406047c2b */ /* 0x000fe20008000004 */
[----:B------:R-:W-:Y:S01]  /*0280*/  UMOV UR4, 0x252049c0 ;  /* 0x252049c000047882 */ /* 0x000fe20000000000 */
[----:B------:R-:W-:-:S06]  /*0290*/  UMOV UR5, 0x397b839a ;  /* 0x397b839a00057882 */ /* 0x000fcc0000000000 */
[----:B------:R-:W-:Y:S01]  /*02a0*/  DFMA R6, R6, -UR4, R4 ;  /* 0x8000000406067c2b */ /* 0x000fe20008000004 */
[----:B------:R-:W-:Y:S10]  /*02b0*/  @!P0 BRA `(.L_x_1) ;  /* 0x00000000001c8947 */ /* 0x000ff40003800000 */
[----:B------:R-:W-:Y:S01]  /*02c0*/  IMAD.MOV.U32 R2, RZ, RZ, R20 ;  /* 0x000000ffff027224 */ /* 0x000fe200078e0014 */
[----:B------:R-:W-:Y:S01]  /*02d0*/  MOV R25, 0x300 ;  /* 0x0000030000197802 */ /* 0x000fe20000000f00 */
[----:B------:R-:W-:-:S07]  /*02e0*/  IMAD.MOV.U32 R10, RZ, RZ, R21 ;  /* 0x000000ffff0a7224 */ /* 0x000fce00078e0015 */
[----:B-----5:R-:W-:Y:S05]  /*02f0*/  CALL.REL.NOINC `($_Z6runGeo5Orbit6Poly1dS0_15OutputImageArrs14InputImageArrsii$__internal_trig_reduction_slowpathd) ;  /* 0x0000010000f07944 */ /* 0x020fea0003c00000 */
[----:B------:R-:W-:Y:S02]  /*0300*/  IMAD.MOV.U32 R28, RZ, RZ, R24 ;  /* 0x000000ffff1c7224 */ /* 0x000fe400078e0018 */
[----:B------:R-:W-:Y:S02]  /*0310*/  IMAD.MOV.U32 R6, RZ, RZ, R2 ;  /* 0x000000ffff067224 */ /* 0x000fe400078e0002 */
[----:B------:R-:W-:-:S07]  /*0320*/  IMAD.MOV.U32 R7, RZ, RZ, R3 ;  /* 0x000000ffff077224 */ /* 0x000fce00078e0003 */
.L_x_1:
[----:B------:R-:W-:Y:S05]  /*0330*/  BSYNC.RECONVERGENT B0 ;  /* 0x0000000000007941 */ /* 0x000fea0003800200 */
.L_x_0:
[----:B------:R-:W0:Y:S01]  /*0340*/  LDCU.64 UR4, c[0x4][0x8] ;  /* 0x01000100ff0477ac */ /* 0x000e220008000a00 */
[----:B------:R-:W-:-:S05]  /*0350*/  IMAD.SHL.U32 R2, R28, 0x40, RZ ;  /* 0x000000401c027824 */ /* 0x000fca00078e00ff */
[----:B------:R-:W-:-:S04]  /*0360*/  LOP3.LUT R2, R2, 0x40, RZ, 0xc0, !PT ;  /* 0x0000004002027812 */ /* 0x000fc800078ec0ff */
[----:B0-----:R-:W-:-:S05]  /*0370*/  IADD3 R2, P0, PT, R2, UR4, RZ ;  /* 0x0000000402027c10 */ /* 0x001fca000ff1e0ff */
[----:B------:R-:W-:-:S05]  /*0380*/  IMAD.X R3, RZ, RZ, UR5, P0 ;  /* 0x00000005ff037e24 */ /* 0x000fca00080e06ff */
[----:B------:R-:W2:Y:S04]  /*0390*/  LDG.E.128.CONSTANT R8, desc[UR8][R2.64] ;  /* 0x0000000802087981 */ /* 0x000ea8000c1e9d00 */
[----:B------:R-:W3:Y:S04]  /*03a0*/  LDG.E.128.CONSTANT R12, desc[UR8][R2.64+0x10] ;  /* 0x00001008020c7981 */ /* 0x000ee8000c1e9d00 */
[----:B------:R-:W4:Y:S01]  /*03b0*/  LDG.E.128.CONSTANT R24, desc[UR8][R2.64+0x20] ;  /* 0x0000200802187981 */ /* 0x000f22000c1e9d00 */
[----:B------:R-:W-:Y:S01]  /*03c0*/  LOP3.LUT R4, R28, 0x1, RZ, 0xc0, !PT ;  /* 0x000000011c047812 */ /* 0x000fe200078ec0ff */
[----:B------:R-:W-:Y:S01]  /*03d0*/  IMAD.MOV.U32 R22, RZ, RZ, 0x20fd8164 ;  /* 0x20fd8164ff167424 */ /* 0x000fe200078e00ff */
[----:B------:R-:W-:Y:S01]  /*03e0*/  BSSY.RECONVERGENT B0, `(.L_x_2) ;  /* 0x0000018000007945 */ /* 0x000fe20003800200 */
[----:B------:R-:W-:Y:S01]  /*03f0*/  IMAD.MOV.U32 R23, RZ, RZ, 0x3da8ff83 ;  /* 0x3da8ff83ff177424 */ /* 0x000fe200078e00ff */
[----:B------:R-:W-:Y:S01]  /*0400*/  ISETP.NE.U32.AND P0, PT, R4, 0x1, PT ;  /* 0x000000010400780c */ /* 0x000fe20003f05070 */
[----:B------:R-:W-:-:S03]  /*0410*/  DMUL R4, R6, R6 ;  /* 0x0000000606047228 */ /* 0x000fc60000000000 */
[----:B------:R-:W-:Y:S02]  /*0420*/  FSEL R22, R22, -8.06006814911005101289e+34, !P0 ;  /* 0xf9785eba16167808 */ /* 0x000fe40004000000 */
[----:B------:R-:W-:-:S06]  /*0430*/  FSEL R23, -R23, 0.11223486810922622681, !P0 ;  /* 0x3de5db6517177808 */ /* 0x000fcc0004000100 */
[----:B--2---:R-:W-:-:S08]  /*0440*/  DFMA R8, R4, R22, R8 ;  /* 0x000000160408722b */ /* 0x004fd00000000008 */
[----:B------:R-:W-:-:S08]  /*0450*/  DFMA R8, R4, R8, R10 ;  /* 0x000000080408722b */ /* 0x000fd0000000000a */
[----:B---3--:R-:W-:-:S08]  /*0460*/  DFMA R8, R4, R8, R12 ;  /* 0x000000080408722b */ /* 0x008fd0000000000c */
[----:B------:R-:W-:-:S08]  /*0470*/  DFMA R8, R4, R8, R14 ;  /* 0x000000080408722b */ /* 0x000fd0000000000e */
[----:B----4-:R-:W-:-:S08]  /*0480*/  DFMA R8, R4, R8, R24 ;  /* 0x000000080408722b */ /* 0x010fd00000000018 */
[----:B------:R-:W-:-:S08]  /*0490*/  DFMA R8, R4, R8, R26 ;  /* 0x000000080408722b */ /* 0x000fd0000000001a */
[----:B------:R-:W-:Y:S02]  /*04a0*/  DFMA R6, R8, R6, R6 ;  /* 0x000000060806722b */ /* 0x000fe40000000006 */
[----:B------:R-:W-:-:S10]  /*04b0*/  DFMA R4, R4, R8, 1 ;  /* 0x3ff000000404742b */ /* 0x000fd40000000008 */
[----:B------:R-:W-:Y:S02]  /*04c0*/  FSEL R4, R4, R6, !P0 ;  /* 0x0000000604047208 */ /* 0x000fe40004000000 */
[----:B------:R-:W-:Y:S02]  /*04d0*/  FSEL R5, R5, R7, !P0 ;  /* 0x0000000705057208 */ /* 0x000fe40004000000 */
[----:B------:R-:W-:-:S04]  /*04e0*/  LOP3.LUT P0, RZ, R28, 0x2, RZ, 0xc0, !PT ;  /* 0x000000021cff7812 */ /* 0x000fc8000780c0ff */
[----:B------:R-:W-:-:S10]  /*04f0*/  DADD R2, RZ, -R4 ;  /* 0x00000000ff027229 */ /* 0x000fd40000000804 */
[----:B------:R-:W-:Y:S02]  /*0500*/  FSEL R116, R4, R2, !P0 ;  /* 0x0000000204747208 */ /* 0x000fe40004000000 */
[----:B------:R-:W-:-:S06]  /*0510*/  FSEL R117, R5, R3, !P0 ;  /* 0x0000000305757208 */ /* 0x000fcc0004000000 */
[----:B------:R-:W-:-:S10]  /*0520*/  DADD R14, -RZ, |R116| ;  /* 0x00000000ff0e7229 */ /* 0x000fd40000000574 */
[----:B------:R-:W-:Y:S01]  /*0530*/  IMAD.MOV.U32 R30, RZ, RZ, R14 ;  /* 0x000000ffff1e7224 */ /* 0x000fe200078e000e */
[----:B------:R-:W-:-:S07]  /*0540*/  MOV R14, 0x560 ;  /* 0x00000560000e7802 */ /* 0x000fce0000000f00 */
[----:B-----5:R-:W-:Y:S05]  /*0550*/  CALL.REL.NOINC `($_Z6runGeo5Orbit6Poly1dS0_15OutputImageArrs14InputImageArrsii$__internal_accurate_pow) ;  /* 0x000000f400b47944 */ /* 0x020fea0003c00000 */
[----:B------:R-:W-:Y:S05]  /*0560*/  BSYNC.RECONVERGENT B0 ;  /* 0x0000000000007941 */ /* 0x000fea0003800200 */
.L_x_2:
[C---:B------:R-:W-:Y:S01]  /*0570*/  DADD R2, R116.reuse, 2 ;  /* 0x4000000074027429 */ /* 0x040fe20000000000 */
[----:B------:R-:W0:Y:S01]  /*0580*/  LDC.64 R4, c[0x3][0x8] ;  /* 0x00c00200ff047b82 */ /* 0x000e220000000a00 */
[C---:B------:R-:W-:Y:S01]  /*0590*/  DSETP.NEU.AND P0, PT, R116.reuse, RZ, PT ;  /* 0x000000ff7400722a */ /* 0x040fe20003f0d000 */
[----:B------:R-:W-:Y:S01]  /*05a0*/  BSSY.RECONVERGENT B0, `(.L_x_3) ;  /* 0x000000e000007945 */ /* 0x000fe20003800200 */
[----:B------:R-:W-:-:S06]  /*05b0*/  DSETP.NEU.AND P2, PT, R116, 1, PT ;  /* 0x3ff000007400742a */ /* 0x000fcc0003f4d000 */
[----:B------:R-:W-:Y:S01]  /*05c0*/  LOP3.LUT R2, R3, 0x7ff00000, RZ, 0xc0, !PT ;  /* 0x7ff0000003027812 */ /* 0x000fe200078ec0ff */
[----:B------:R-:W-:-:S03]  /*05d0*/  IMAD.MOV.U32 R3, RZ, RZ, R33 ;  /* 0x000000ffff037224 */ /* 0x000fc600078e0021 */
[----:B------:R-:W-:Y:S01]  /*05e0*/  ISETP.NE.AND P1, PT, R2, 0x7ff00000, PT ;  /* 0x7ff000000200780c */ /* 0x000fe20003f25270 */
[----:B------:R-:W-:Y:S01]  /*05f0*/  IMAD.MOV.U32 R2, RZ, RZ, R24 ;  /* 0x000000ffff027224 */ /* 0x000fe200078e0018 */
[----:B------:R-:W-:-:S11]  /*0600*/  @!P0 CS2R R2, SRZ ;  /* 0x0000000000028805 */ /* 0x000fd6000001ff00 */
[----:B------:R-:W-:Y:S05]  /*0610*/  @P1 BRA `(.L_x_4) ;  /* 0x0000000000181947 */ /* 0x000fea0003800000 */
[----:B------:R-:W-:-:S14]  /*0620*/  DSETP.NAN.AND P0, PT, R116, R116, PT ;  /* 0x000000747400722a */ /* 0x000fdc0003f08000 */
[----:B------:R-:W-:Y:S01]  /*0630*/  @P0 DADD R2, R116, 2 ;  /* 0x4000000074020429 */ /* 0x000fe20000000000 */
[----:B------:R-:W-:Y:S10]  /*0640*/  @P0 BRA `(.L_x_4) ;  /* 0x00000000000c0947 */ /* 0x000ff40003800000 */
[----:B------:R-:W-:-:S14]  /*0650*/  DSETP.NEU.AND P0, PT, |R116|, +INF , PT ;  /* 0x7ff000007400742a */ /* 0x000fdc0003f0d200 */
[----:B------:R-:W-:Y:S02]  /*0660*/  @!P0 IMAD.MOV.U32 R2, RZ, RZ, 0x0 ;  /* 0x00000000ff028424 */ /* 0x000fe400078e00ff */
[----:B------:R-:W-:-:S07]  /*0670*/  @!P0 IMAD.MOV.U32 R3, RZ, RZ, 0x7ff00000 ;  /* 0x7ff00000ff038424 */ /* 0x000fce00078e00ff */
.L_x_4:
[----:B------:R-:W-:Y:S05]  /*0680*/  BSYNC.RECONVERGENT B0 ;  /* 0x0000000000007941 */ /* 0x000fea0003800200 */
.L_x_3:
[----:B------:R-:W-:Y:S01]  /*0690*/  FSEL R2, R2, RZ, P2 ;  /* 0x000000ff02027208 */ /* 0x000fe20001000000 */
[----:B------:R-:W-:Y:S01]  /*06a0*/  IMAD.MOV.U32 R6, RZ, RZ, 0x0 ;  /* 0x00000000ff067424 */ /* 0x000fe200078e00ff */
[----:B------:R-:W-:Y:S01]  /*06b0*/  FSEL R3, R3, 1.875, P2 ;  /* 0x3ff0000003037808 */ /* 0x000fe20001000000 */
[----:B------:R-:W-:Y:S01]  /*06c0*/  IMAD.MOV.U32 R7, RZ, RZ, 0x3fd80000 ;  /* 0x3fd80000ff077424 */ /* 0x000fe200078e00ff */
[----:B------:R-:W-:Y:S01]  /*06d0*/  BSSY.RECONVERGENT B0, `(.L_x_5) ;  /* 0x000001c000007945 */ /* 0x000fe20003800200 */
[----:B------:R-:W-:-:S03]  /*06e0*/  DSETP.NEU.AND P1, PT, |R20|, +INF , PT ;  /* 0x7ff000001400742a */ /* 0x000fc60003f2d200 */
[----:B0-----:R-:W-:-:S06]  /*06f0*/  DFMA R8, -R2, R4, 1 ;  /* 0x3ff000000208742b */ /* 0x001fcc0000000104 */
[----:B------:R-:W0:Y:S04]  /*0700*/  MUFU.RSQ64H R3, R9 ;  /* 0x0000000900037308 */ /* 0x000e280000001c00 */
[----:B------:R-:W-:-:S05]  /*0710*/  VIADD R2, R9, 0xfcb00000 ;  /* 0xfcb0000009027836 */ /* 0x000fca0000000000 */
[----:B------:R-:W-:Y:S01]  /*0720*/  ISETP.GE.U32.AND P0, PT, R2, 0x7ca00000, PT ;  /* 0x7ca000000200780c */ /* 0x000fe20003f06070 */
[----:B0-----:R-:W-:-:S08]  /*0730*/  DMUL R4, R2, R2 ;  /* 0x0000000202047228 */ /* 0x001fd00000000000 */
[----:B------:R-:W-:-:S08]  /*0740*/  DFMA R4, R8, -R4, 1 ;  /* 0x3ff000000804742b */ /* 0x000fd00000000804 */
[----:B------:R-:W-:Y:S02]  /*0750*/  DFMA R6, R4, R6, 0.5 ;  /* 0x3fe000000406742b */ /* 0x000fe40000000006 */
[----:B------:R-:W-:-:S08]  /*0760*/  DMUL R4, R2, R4 ;  /* 0x0000000402047228 */ /* 0x000fd00000000000 */
[----:B------:R-:W-:-:S08]  /*0770*/  DFMA R6, R6, R4, R2 ;  /* 0x000000040606722b */ /* 0x000fd00000000002 */
[----:B------:R-:W-:Y:S02]  /*0780*/  DMUL R10, R8, R6 ;  /* 0x00000006080a7228 */ /* 0x000fe40000000000 */
[----:B------:R-:W-:Y:S02]  /*0790*/  VIADD R5, R7, 0xfff00000 ;  /* 0xfff0000007057836 */ /* 0x000fe40000000000 */
[----:B------:R-:W-:-:S04]  /*07a0*/  IMAD.MOV.U32 R4, RZ, RZ, R6 ;  /* 0x000000ffff047224 */ /* 0x000fc800078e0006 */
[----:B------:R-:W-:-:S08]  /*07b0*/  DFMA R12, R10, -R10, R8 ;  /* 0x8000000a0a0c722b */ /* 0x000fd00000000008 */
[----:B------:R-:W-:Y:S01]  /*07c0*/  DFMA R36, R12, R4, R10 ;  /* 0x000000040c24722b */ /* 0x000fe2000000000a */
[----:B------:R-:W-:Y:S10]  /*07d0*/  @!P0 BRA `(.L_x_6) ;  /* 0x00000000002c8947 */ /* 0x000ff40003800000 */
[----:B------:R-:W-:Y:S01]  /*07e0*/  IMAD.MOV.U32 R30, RZ, RZ, R6 ;  /* 0x000000ffff1e7224 */ /* 0x000fe200078e0006 */
[----:B------:R-:W-:Y:S01]  /*07f0*/  MOV R24, 0x890 ;  /* 0x0000089000187802 */ /* 0x000fe20000000f00 */
[----:B------:R-:W-:Y:S02]  /*0800*/  IMAD.MOV.U32 R32, RZ, RZ, R8 ;  /* 0x000000ffff207224 */ /* 0x000fe400078e0008 */
[----:B------:R-:W-:Y:S02]  /*0810*/  IMAD.MOV.U32 R33, RZ, RZ, R9 ;  /* 0x000000ffff217224 */ /* 0x000fe400078e0009 */
[----:B------:R-:W-:Y:S02]  /*0820*/  IMAD.MOV.U32 R14, RZ, RZ, R12 ;  /* 0x000000ffff0e7224 */ /* 0x000fe400078e000c */
[----:B------:R-:W-:Y:S02]  /*0830*/  IMAD.MOV.U32 R15, RZ, RZ, R13 ;  /* 0x000000ffff0f7224 */ /* 0x000fe400078e000d */
[----:B------:R-:W-:-:S02]  /*0840*/  IMAD.MOV.U32 R36, RZ, RZ, R10 ;  /* 0x000000ffff247224 */ /* 0x000fc400078e000a */
[----:B------:R-:W-:Y:S02]  /*0850*/  IMAD.MOV.U32 R37, RZ, RZ, R11 ;  /* 0x000000ffff257224 */ /* 0x000fe400078e000b */
[----:B------:R-:W-:Y:S02]  /*0860*/  IMAD.MOV.U32 R22, RZ, RZ, R2 ;  /* 0x000000ffff167224 */ /* 0x000fe400078e0002 */
[----:B------:R-:W-:-:S07]  /*0870*/  IMAD.MOV.U32 R31, RZ, RZ, R5 ;  /* 0x000000ffff1f7224 */ /* 0x000fce00078e0005 */
[----:B------:R-:W-:Y:S05]  /*0880*/  CALL.REL.NOINC `($__internal_2_$__cuda_sm20_dsqrt_rn_f64_mediumpath_v1) ;  /* 0x000000f000307944 */ /* 0x000fea0003c00000 */
.L_x_6:
[----:B------:R-:W-:Y:S05]  /*0890*/  BSYNC.RECONVERGENT B0 ;  /* 0x0000000000007941 */ /* 0x000fea0003800200 */
.L_x_5:
[----:B------:R-:W0:Y:S01]  /*08a0*/  MUFU.RCP64H R3, R37 ;  /* 0x0000002500037308 */ /* 0x000e220000001800 */
[----:B------:R-:W-:Y:S01]  /*08b0*/  IMAD.MOV.U32 R2, RZ, RZ, 0x1 ;  /* 0x00000001ff027424 */ /* 0x000fe200078e00ff */
[----:B------:R-:W1:Y:S01]  /*08c0*/  LDCU.64 UR4, c[0x3][URZ] ;  /* 0x00c00000ff0477ac */ /* 0x000e620008000a00 */
[----:B------:R-:W2:Y:S01]  /*08d0*/  LDC R6, c[0x3][0x4] ;  /* 0x00c00100ff067b82 */ /* 0x000ea20000000800 */
[----:B------:R-:W-:Y:S03]  /*08e0*/  BSSY.RECONVERGENT B0, `(.L_x_7) ;  /* 0x0000012000007945 */ /* 0x000fe60003800200 */
[----:B0-----:R-:W-:-:S08]  /*08f0*/  DFMA R4, R2, -R36, 1 ;  /* 0x3ff000000204742b */ /* 0x001fd00000000824 */
[----:B------:R-:W-:Y:S01]  /*0900*/  DFMA R4, R4, R4, R4 ;  /* 0x000000040404722b */ /* 0x000fe20000000004 */
[----:B--2---:R-:W-:-:S07]  /*0910*/  FSETP.GEU.AND P2, PT, |R6|, 6.5827683646048100446e-37, PT ;  /* 0x036000000600780b */ /* 0x004fce0003f4e200 */
[----:B------:R-:W-:-:S08]  /*0920*/  DFMA R4, R2, R4, R2 ;  /* 0x000000040204722b */ /* 0x000fd00000000002 */
[----:B------:R-:W-:-:S08]  /*0930*/  DFMA R2, R4, -R36, 1 ;  /* 0x3ff000000402742b */ /* 0x000fd00000000824 */
[----:B------:R-:W-:-:S08]  /*0940*/  DFMA R2, R4, R2, R4 ;  /* 0x000000020402722b */ /* 0x000fd00000000004 */
[----:B-1----:R-:W-:-:S08]  /*0950*/  DMUL R132, R2, UR4 ;  /* 0x0000000402847c28 */ /* 0x002fd00008000000 */
[----:B------:R-:W-:-:S08]  /*0960*/  DFMA R4, R132, -R36, UR4 ;  /* 0x0000000484047e2b */ /* 0x000fd00008000824 */
[----:B------:R-:W-:-:S10]  /*0970*/  DFMA R132, R2, R4, R132 ;  /* 0x000000040284722b */ /* 0x000fd40000000084 */
[----:B------:R-:W-:-:S05]  /*0980*/  FFMA R2, RZ, R37, R133 ;  /* 0x00000025ff027223 */ /* 0x000fca0000000085 */
[----:B------:R-:W-:-:S13]  /*0990*/  FSETP.GT.AND P0, PT, |R2|, 1.469367938527859385e-39, PT ;  /* 0x001000000200780b */ /* 0x000fda0003f04200 */
[----:B------:R-:W-:Y:S05]  /*09a0*/  @P0 BRA P2, `(.L_x_8) ;  /* 0x0000000000140947 */ /* 0x000fea0001000000 */
[----:B------:R-:W0:Y:S01]  /*09b0*/  LDCU.64 UR4, c[0x3][URZ] ;  /* 0x00c00000ff0477ac */ /* 0x000e220008000a00 */
[----:B------:R-:W-:Y:S01]  /*09c0*/  MOV R24, 0xa00 ;  /* 0x00000a0000187802 */ /* 0x000fe20000000f00 */
[----:B0-----:R-:W-:Y:S02]  /*09d0*/  IMAD.U32 R130, RZ, RZ, UR4 ;  /* 0x00000004ff827e24 */ /* 0x001fe4000f8e00ff */
[----:B------:R-:W-:-:S07]  /*09e0*/  IMAD.U32 R131, RZ, RZ, UR5 ;  /* 0x00000005ff837e24 */ /* 0x000fce000f8e00ff */
[----:B------:R-:W-:Y:S05]  /*09f0*/  CALL.REL.NOINC `($__internal_1_$__cuda_sm20_div_rn_f64_full) ;  /* 0x000000e800687944 */ /* 0x000fea0003c00000 */
.L_x_8:
[----:B------:R-:W-:Y:S05]  /*0a00*/  BSYNC.RECONVERGENT B0 ;  /* 0x0000000000007941 */ /* 0x000fea0003800200 */
.L_x_7:
[----:B------:R-:W-:Y:S01]  /*0a10*/  BSSY.RECONVERGENT B0, `(.L_x_9) ;  /* 0x000001c000007945 */ /* 0x000fe20003800200 */
[----:B------:R-:W-:Y:S01]  /*0a20*/  @!P1 DMUL R2, RZ, R20 ;  /* 0x00000014ff029228 */ /* 0x000fe20000000000 */
[----:B------:R-:W-:Y:S02]  /*0a30*/  @!P1 IMAD.MOV.U32 R26, RZ, RZ, 0x1 ;  /* 0x00000001ff1a9424 */ /* 0x000fe400078e00ff */
[----:B------:R-:W-:Y:S08]  /*0a40*/  @!P1 BRA `(.L_x_10) ;  /* 0x0000000000609947 */ /* 0x000ff00003800000 */
[----:B------:R-:W-:Y:S01]  /*0a50*/  UMOV UR4, 0x6dc9c883 ;  /* 0x6dc9c88300047882 */ /* 0x000fe20000000000 */
[----:B------:R-:W-:Y:S01]  /*0a60*/  UMOV UR5, 0x3fe45f30 ;  /* 0x3fe45f3000057882 */ /* 0x000fe20000000000 */
[C---:B------:R-:W-:Y:S01]  /*0a70*/  DSETP.GE.AND P0, PT, |R20|.reuse, 2.14748364800000000000e+09, PT ;  /* 0x41e000001400742a */ /* 0x040fe20003f06200 */
[----:B------:R-:W-:Y:S01]  /*0a80*/  BSSY.RECONVERGENT B1, `(.L_x_11) ;  /* 0x0000013000017945 */ /* 0x000fe20003800200 */
[----:B------:R-:W-:Y:S01]  /*0a90*/  DMUL R4, R20, UR4 ;  /* 0x0000000414047c28 */ /* 0x000fe20008000000 */
[----:B------:R-:W-:Y:S01]  /*0aa0*/  UMOV UR4, 0x54442d18 ;  /* 0x54442d1800047882 */ /* 0x000fe20000000000 */
[----:B------:R-:W-:-:S08]  /*0ab0*/  UMOV UR5, 0x3ff921fb ;  /* 0x3ff921fb00057882 */ /* 0x000fd00000000000 */
        /* <DEDUP_REMOVED lines=13> */
[----:B------:R-:W-:Y:S05]  /*0b90*/  CALL.REL.NOINC `($_Z6runGeo5Orbit6Poly1dS0_15OutputImageArrs14InputImageArrsii$__internal_trig_reduction_slowpathd) ;  /* 0x000000f800c87944 */ /* 0x000fea0003c00000 */
[----:B------:R-:W-:-:S07]  /*0ba0*/  IMAD.MOV.U32 R4, RZ, RZ, R24 ;  /* 0x000000ffff047224 */ /* 0x000fce00078e0018 */
.L_x_12:
[----:B------:R-:W-:Y:S05]  /*0bb0*/  BSYNC.RECONVERGENT B1 ;  /* 0x0000000000017941 */ /* 0x000fea0003800200 */
.L_x_11:
[----:B------:R-:W-:-:S07]  /*0bc0*/  VIADD R26, R4, 0x1 ;  /* 0x00000001041a7836 */ /* 0x000fce0000000000 */
.L_x_10:
[----:B------:R-:W-:Y:S05]  /*0bd0*/  BSYNC.RECONVERGENT B0 ;  /* 0x0000000000007941 */ /* 0x000fea0003800200 */
.L_x_9:
        /* <DEDUP_REMOVED lines=10> */
[----:B------:R-:W-:Y:S01]  /*0c80*/  DSETP.NEU.AND P1, PT, |R18|, +INF , PT ;  /* 0x7ff000001200742a */ /* 0x000fe20003f2d200 */
[----:B------:R-:W-:Y:S01]  /*0c90*/  IMAD.MOV.U32 R25, RZ, RZ, 0x3da8ff83 ;  /* 0x3da8ff83ff197424 */ /* 0x000fe200078e00ff */
[----:B------:R-:W-:Y:S01]  /*0ca0*/  ISETP.NE.U32.AND P0, PT, R6, 0x1, PT ;  /* 0x000000010600780c */ /* 0x000fe20003f05070 */
[----:B------:R-:W-:Y:S01]  /*0cb0*/  DMUL R6, R2, R2 ;  /* 0x0000000202067228 */ /* 0x000fe20000000000 */
[----:B------:R-:W-:Y:S01]  /*0cc0*/  BSSY.RECONVERGENT B0, `(.L_x_13) ;  /* 0x000002e000007945 */ /* 0x000fe20003800200 */
[----:B------:R-:W-:Y:S01]  /*0cd0*/  DADD R118, R16, R132 ;  /* 0x0000000010767229 */ /* 0x000fe20000000084 */
[----:B------:R-:W-:-:S02]  /*0ce0*/  FSEL R24, R24, -8.06006814911005101289e+34, !P0 ;  /* 0xf9785eba18187808 */ /* 0x000fc40004000000 */
        /* <DEDUP_REMOVED lines=11> */
[----:B------:R-:W-:Y:S01]  /*0da0*/  LOP3.LUT P0, RZ, R26, 0x2, RZ, 0xc0, !PT ;  /* 0x000000021aff7812 */ /* 0x000fe2000780c0ff */
[----:B------:R-:W-:-:S03]  /*0db0*/  @!P1 IMAD.MOV.U32 R26, RZ, RZ, 0x1 ;  /* 0x00000001ff1a9424 */ /* 0x000fc600078e00ff */
[----:B------:R-:W-:-:S10]  /*0dc0*/  DADD R2, RZ, -R4 ;  /* 0x00000000ff027229 */ /* 0x000fd40000000804 */
[----:B------:R-:W-:Y:S02]  /*0dd0*/  FSEL R4, R4, R2, !P0 ;  /* 0x0000000204047208 */ /* 0x000fe40004000000 */
[----:B------:R-:W-:Y:S01]  /*0de0*/  FSEL R5, R5, R3, !P0 ;  /* 0x0000000305057208 */ /* 0x000fe20004000000 */
[----:B------:R-:W-:-:S05]  /*0df0*/  @!P1 DMUL R2, RZ, R18 ;  /* 0x00000012ff029228 */ /* 0x000fca0000000000 */
[----:B------:R-:W-:Y:S01]  /*0e00*/  DMUL R118, R118, R4 ;  /* 0x0000000476767228 */ /* 0x000fe20000000000 */
[----:B------:R-:W-:Y:S10]  /*0e10*/  @!P1 BRA `(.L_x_14) ;  /* 0x0000000000609947 */ /* 0x000ff40003800000 */
        /* <DEDUP_REMOVED lines=22> */
.L_x_16:
[----:B------:R-:W-:Y:S05]  /*0f80*/  BSYNC.RECONVERGENT B1 ;  /* 0x0000000000017941 */ /* 0x000fea0003800200 */
.L_x_15:
[----:B------:R-:W-:-:S07]  /*0f90*/  VIADD R26, R4, 0x1 ;  /* 0x00000001041a7836 */ /* 0x000fce0000000000 */
.L_x_14:
[----:B------:R-:W-:Y:S05]  /*0fa0*/  BSYNC.RECONVERGENT B0 ;  /* 0x0000000000007941 */ /* 0x000fea0003800200 */
.L_x_13:
        /* <DEDUP_REMOVED lines=14> */
[----:B------:R-:W-:Y:S02]  /*1090*/  BSSY.RECONVERGENT B0, `(.L_x_17) ;  /* 0x000002b000007945 */ /* 0x000fe40003800200 */
[----:B------:R-:W-:-:S02]  /*10a0*/  FSEL R24, R24, -8.06006814911005101289e+34, !P0 ;  /* 0xf9785eba18187808 */ /* 0x000fc40004000000 */
[----:B------:R-:W-:-:S06]  /*10b0*/  FSEL R25, -R25, 0.11223486810922622681, !P0 ;  /* 0x3de5db6519197808 */ /* 0x000fcc0004000100 */
[----:B--2---:R-:W-:Y:S01]  /*10c0*/  DFMA R8, R6, R24, R8 ;  /* 0x000000180608722b */ /* 0x004fe20000000008 */
[----:B------:R-:W-:-:S07]  /*10d0*/  @!P1 IMAD.MOV.U32 R24, RZ, RZ, RZ ;  /* 0x000000ffff189224 */ /* 0x000fce00078e00ff */
        /* <DEDUP_REMOVED lines=32> */
[----:B------:R-:W-:Y:S01]  /*12e0*/  BSSY.RECONVERGENT B1, `(.L_x_18) ;  /* 0x0000005000017945 */ /* 0x000fe20003800200 */
[----:B------:R-:W-:Y:S01]  /*12f0*/  IMAD.MOV.U32 R2, RZ, RZ, R18 ;  /* 0x000000ffff027224 */ /* 0x000fe200078e0012 */
[----:B------:R-:W-:Y:S01]  /*1300*/  MOV R25, 0x1330 ;  /* 0x0000133000197802 */ /* 0x000fe20000000f00 */
[----:B------:R-:W-:-:S07]  /*1310*/  IMAD.MOV.U32 R10, RZ, RZ, R19 ;  /* 0x000000ffff0a7224 */ /* 0x000fce00078e0013 */
[----:B------:R-:W-:Y:S05]  /*1320*/  CALL.REL.NOINC `($_Z6runGeo5Orbit6Poly1dS0_15OutputImageArrs14InputImageArrsii$__internal_trig_reduction_slowpathd) ;  /* 0x000000f000e47944 */ /* 0x000fea0003c00000 */
[----:B------:R-:W-:Y:S05]  /*1330*/  BSYNC.RECONVERGENT B1 ;  /* 0x0000000000017941 */ /* 0x000fea0003800200 */
.L_x_18:
[----:B------:R-:W-:Y:S05]  /*1340*/  BSYNC.RECONVERGENT B0 ;  /* 0x0000000000007941 */ /* 0x000fea0003800200 */
.L_x_17:
[----:B------:R-:W0:Y:S01]  /*1350*/  LDCU.64 UR4, c[0x4][0x8] ;  /* 0x01000100ff0477ac */ /* 0x000e220008000a00 */
[----:B------:R-:W-:Y:S01]  /*1360*/  IMAD.SHL.U32 R4, R24, 0x40, RZ ;  /* 0x0000004018047824 */ /* 0x000fe200078e00ff */
[----:B------:R-:W1:Y:S04]  /*1370*/  LDC.64 R122, c[0x0][0x388] ;  /* 0x0000e200ff7a7b82 */ /* 0x000e680000000a00 */
[----:B------:R-:W-:Y:S02]  /*1380*/  LOP3.LUT R4, R4, 0x40, RZ, 0xc0, !PT ;  /* 0x0000004004047812 */ /* 0x000fe400078ec0ff */
[----:B------:R-:W-:Y:S01]  /*1390*/  LOP3.LUT R6, R24, 0x1, RZ, 0xc0, !PT ;  /* 0x0000000118067812 */ /* 0x000fe200078ec0ff */
[----:B------:R-:W-:Y:S01]  /*13a0*/  IMAD.MOV.U32 R18, RZ, RZ, 0x20fd8164 ;  /* 0x20fd8164ff127424 */ /* 0x000fe200078e00ff */
[----:B------:R-:W2:Y:S01]  /*13b0*/  LDC.64 R120, c[0x3][0x10] ;  /* 0x00c00400ff787b82 */ /* 0x000ea20000000a00 */
[----:B0-----:R-:W-:Y:S01]  /*13c0*/  IADD3 R4, P0, PT, R4, UR4, RZ ;  /* 0x0000000404047c10 */ /* 0x001fe2000ff1e0ff */
[----:B------:R-:W-:-:S06]  /*13d0*/  IMAD.MOV.U32 R19, RZ, RZ, 0x3da8ff83 ;  /* 0x3da8ff83ff137424 */ /* 0x000fcc00078e00ff */
[----:B------:R-:W0:Y:S01]  /*13e0*/  LDC R45, c[0x0][0x380] ;  /* 0x0000e000ff2d7b82 */ /* 0x000e220000000800 */
[----:B------:R-:W-:Y:S01]  /*13f0*/  IMAD.X R5, RZ, RZ, UR5, P0 ;  /* 0x00000005ff057e24 */ /* 0x000fe200080e06ff */
[----:B-1----:R-:W3:Y:S06]  /*1400*/  LDG.E.64 R122, desc[UR8][R122.64] ;  /* 0x000000087a7a7981 */ /* 0x002eec000c1e1b00 */
[----:B------:R-:W0:Y:S01]  /*1410*/  LDC.64 R62, c[0x0][0x388] ;  /* 0x0000e200ff3e7b82 */ /* 0x000e220000000a00 */
[----:B------:R-:W4:Y:S04]  /*1420*/  LDG.E.128.CONSTANT R8, desc[UR8][R4.64] ;  /* 0x0000000804087981 */ /* 0x000f28000c1e9d00 */
[----:B------:R-:W5:Y:S04]  /*1430*/  LDG.E.128.CONSTANT R12, desc[UR8][R4.64+0x10] ;  /* 0x00001008040c7981 */ /* 0x000f68000c1e9d00 */
[----:B------:R1:W3:Y:S01]  /*1440*/  LDG.E.128.CONSTANT R20, desc[UR8][R4.64+0x20] ;  /* 0x0000200804147981 */ /* 0x0002e2000c1e9d00 */
[----:B------:R-:W-:Y:S01]  /*1450*/  ISETP.NE.U32.AND P0, PT, R6, 0x1, PT ;  /* 0x000000010600780c */ /* 0x000fe20003f05070 */
[----:B------:R-:W-:-:S03]  /*1460*/  DMUL R6, R2, R2 ;  /* 0x0000000202067228 */ /* 0x000fc60000000000 */
[----:B------:R-:W-:Y:S02]  /*1470*/  FSEL R18, R18, -8.06006814911005101289e+34, !P0 ;  /* 0xf9785eba12127808 */ /* 0x000fe40004000000 */
[----:B------:R-:W-:Y:S01]  /*1480*/  FSEL R19, -R19, 0.11223486810922622681, !P0 ;  /* 0x3de5db6513137808 */ /* 0x000fe20004000100 */
[----:B-1----:R-:W2:Y:S02]  /*1490*/  LDC.64 R4, c[0x3][0x18] ;  /* 0x00c00600ff047b82 */ /* 0x002ea40000000a00 */
[----:B--2---:R-:W-:-:S08]  /*14a0*/  DADD R120, R120, R4 ;  /* 0x0000000078787229 */ /* 0x004fd00000000004 */
[----:B------:R-:W-:Y:S01]  /*14b0*/  DMUL R120, R120, 0.5 ;  /* 0x3fe0000078787828 */ /* 0x000fe20000000000 */
[----:B------:R-:W-:Y:S01]  /*14c0*/  UPLOP3.LUT UP0, UPT, UPT, UPT, UPT, 0x80, 0x8 ;  /* 0x000000000008789c */ /* 0x000fe20003f0f070 */
[----:B0-----:R-:W-:Y:S01]  /*14d0*/  IMAD.WIDE R114, R45, 0x38, R62 ;  /* 0x000000382d727825 */ /* 0x001fe200078e023e */
[----:B----4-:R-:W-:-:S08]  /*14e0*/  DFMA R8, R6, R18, R8 ;  /* 0x000000120608722b */ /* 0x010fd00000000008 */
[C---:B------:R-:W-:Y:S01]  /*14f0*/  DFMA R8, R6.reuse, R8, R10 ;  /* 0x000000080608722b */ /* 0x040fe2000000000a */
[----:B------:R-:W0:Y:S07]  /*1500*/  LDC.64 R10, c[0x3][0x8] ;  /* 0x00c00200ff0a7b82 */ /* 0x000e2e0000000a00 */
[----:B-----5:R-:W-:-:S08]  /*1510*/  DFMA R8, R6, R8, R12 ;  /* 0x000000080608722b */ /* 0x020fd0000000000c */
[----:B------:R-:W-:-:S08]  /*1520*/  DFMA R8, R6, R8, R14 ;  /* 0x000000080608722b */ /* 0x000fd0000000000e */
[----:B---3--:R-:W-:-:S08]  /*1530*/  DFMA R8, R6, R8, R20 ;  /* 0x000000080608722b */ /* 0x008fd00000000014 */
[----:B------:R-:W-:-:S08]  /*1540*/  DFMA R8, R6, R8, R22 ;  /* 0x000000080608722b */ /* 0x000fd00000000016 */
[----:B------:R-:W-:Y:S02]  /*1550*/  DFMA R2, R8, R2, R2 ;  /* 0x000000020802722b */ /* 0x000fe40000000002 */
[----:B------:R-:W-:-:S10]  /*1560*/  DFMA R6, R6, R8, 1 ;  /* 0x3ff000000606742b */ /* 0x000fd40000000008 */
[----:B------:R-:W-:Y:S02]  /*1570*/  FSEL R6, R6, R2, !P0 ;  /* 0x0000000206067208 */ /* 0x000fe40004000000 */
[----:B------:R-:W-:Y:S02]  /*1580*/  FSEL R7, R7, R3, !P0 ;  /* 0x0000000307077208 */ /* 0x000fe40004000000 */
[----:B------:R-:W-:-:S04]  /*1590*/  LOP3.LUT P0, RZ, R24, 0x2, RZ, 0xc0, !PT ;  /* 0x0000000218ff7812 */ /* 0x000fc8000780c0ff */
[----:B------:R-:W-:Y:S02]  /*15a0*/  DADD R2, RZ, -R6 ;  /* 0x00000000ff027229 */ /* 0x000fe40000000806 */
[----:B0-----:R-:W-:-:S08]  /*15b0*/  DADD R4, -R10, 1 ;  /* 0x3ff000000a047429 */ /* 0x001fd00000000100 */
[----:B------:R-:W-:Y:S02]  /*15c0*/  FSEL R2, R6, R2, !P0 ;  /* 0x0000000206027208 */ /* 0x000fe40004000000 */
[----:B------:R-:W-:Y:S01]  /*15d0*/  FSEL R3, R7, R3, !P0 ;  /* 0x0000000307037208 */ /* 0x000fe20004000000 */
[----:B------:R-:W-:Y:S02]  /*15e0*/  DSETP.GEU.AND P0, PT, R120, R122, PT ;  /* 0x0000007a7800722a */ /* 0x000fe40003f0e000 */
[----:B------:R-:W-:-:S03]  /*15f0*/  DFMA R4, R4, R132, R16 ;  /* 0x000000840404722b */ /* 0x000fc60000000010 */
[----:B------:R-:W-:-:S05]  /*1600*/  DMUL R118, R118, R2 ;  /* 0x0000000276767228 */ /* 0x000fca0000000000 */
[----:B------:R-:W-:-:S04]  /*1610*/  DMUL R116, R116, R4 ;  /* 0x0000000474747228 */ /* 0x000fc80000000000 */
[----:B------:R-:W-:Y:S07]  /*1620*/  @!P0 BRA `(.L_x_19) ;  /* 0x0000003400608947 */ /* 0x000fee0003800000 */
[----:B------:R-:W2:Y:S02]  /*1630*/  LDG.E.64 R2, desc[UR8][R114.64+-0x38] ;  /* 0xffffc80872027981 */ /* 0x000ea4000c1e1b00 */
[----:B--2---:R-:W-:-:S14]  /*1640*/  DSETP.GT.AND P0, PT, R120, R2, PT ;  /* 0x000000027800722a */ /* 0x004fdc0003f04000 */
[----:B------:R-:W-:Y:S05]  /*1650*/  @P0 BRA `(.L_x_19) ;  /* 0x0000003400540947 */ /* 0x000fea0003800000 */
[----:B------:R-:W-:Y:S01]  /*1660*/  ISETP.GE.AND P0, PT, R45, 0x1, PT ;  /* 0x000000012d00780c */ /* 0x000fe20003f06270 */
[----:B------:R-:W-:-:S12]  /*1670*/  IMAD.MOV.U32 R37, RZ, RZ, -0x1 ;  /* 0xffffffffff257424 */ /* 0x000fd800078e00ff */
[----:B------:R-:W-:Y:S05]  /*1680*/  @!P0 BRA `(.L_x_20) ;  /* 0x0000000c00088947 */ /* 0x000fea0003800000 */
[C---:B------:R-:W-:Y:S01]  /*1690*/  ISETP.GE.U32.AND P1, PT, R45.reuse, 0x10, PT ;  /* 0x000000102d00780c */ /* 0x040fe20003f26070 */
[C---:B------:R-:W-:Y:S01]  /*16a0*/  VIADD R36, R45.reuse, 0xfffffffc ;  /* 0xfffffffc2d247836 */ /* 0x040fe20000000000 */
[----:B------:R-:W-:Y:S01]  /*16b0*/  LOP3.LUT R38, R45, 0xf, RZ, 0xc0, !PT ;  /* 0x0000000f2d267812 */ /* 0x000fe200078ec0ff */
[----:B------:R-:W-:Y:S02]  /*16c0*/  IMAD.MOV.U32 R39, RZ, RZ, RZ ;  /* 0x000000ffff277224 */ /* 0x000fe400078e00ff */
[----:B------:R-:W-:Y:S01]  /*16d0*/  IMAD.MOV.U32 R37, RZ, RZ, -0x1 ;  /* 0xffffffffff257424 */ /* 0x000fe200078e00ff */
[----:B------:R-:W-:-:S07]  /*16e0*/  ISETP.NE.AND P0, PT, R38, RZ, PT ;  /* 0x000000ff2600720c */ /* 0x000fce0003f05270 */
[----:B------:R-:W-:Y:S06]  /*16f0*/  @!P1 BRA `(.L_x_21) ;  /* 0x0000000400709947 */ /* 0x000fec0003800000 */
[----:B------:R-:W-:Y:S01]  /*1700*/  LOP3.LUT R39, R45, 0x7ffffff0, RZ, 0xc0, !PT ;  /* 0x7ffffff02d277812 */ /* 0x000fe200078ec0ff */
[----:B------:R-:W-:Y:S02]  /*1710*/  IMAD.MOV.U32 R41, RZ, RZ, RZ ;  /* 0x000000ffff297224 */ /* 0x000fe400078e00ff */
[----:B------:R-:W-:-:S07]  /*1720*/  IMAD.MOV.U32 R37, RZ, RZ, -0x1 ;  /* 0xffffffffff257424 */ /* 0x000fce00078e00ff */
.L_x_22:
[----:B------:R-:W-:-:S05]  /*1730*/  IMAD.WIDE.U32 R2, R41, 0x38, R62 ;  /* 0x0000003829027825 */ /* 0x000fca00078e003e */
[----:B------:R-:W2:Y:S04]  /*1740*/  LDG.E.64 R4, desc[UR8][R2.64] ;  /* 0x0000000802047981 */ /* 0x000ea8000c1e1b00 */
[----:B------:R-:W3:Y:S04]  /*1750*/  LDG.E.64 R6, desc[UR8][R2.64+0x38] ;  /* 0x0000380802067981 */ /* 0x000ee8000c1e1b00 */
[----:B------:R-:W4:Y:S04]  /*1760*/  LDG.E.64 R8, desc[UR8][R2.64+0x70] ;  /* 0x0000700802087981 */ /* 0x000f28000c1e1b00 */
[----:B------:R-:W5:Y:S04]  /*1770*/  LDG.E.64 R10, desc[UR8][R2.64+0xa8] ;  /* 0x0000a808020a7981 */ /* 0x000f68000c1e1b00 */
        /* <DEDUP_REMOVED lines=11> */
[----:B------:R0:W5:Y:S01]  /*1830*/  LDG.E.64 R34, desc[UR8][R2.64+0x348] ;  /* 0x0003480802227981 */ /* 0x000162000c1e1b00 */
[----:B------:R-:W-:-:S05]  /*1840*/  IMAD.MOV.U32 R43, RZ, RZ, R37 ;  /* 0x000000ffff2b7224 */ /* 0x000fca00078e0025 */
[----:B------:R-:W-:Y:S02]  /*1850*/  ISETP.NE.AND P3, PT, R43, -0x1, PT ;  /* 0xffffffff2b00780c */ /* 0x000fe40003f65270 */
[----:B0-----:R-:W-:Y:S01]  /*1860*/  VIMNMX R2, PT, PT, R36, R41, PT ;  /* 0x0000002924027248 */ /* 0x001fe20003fe0100 */
[--C-:B--2---:R-:W-:Y:S01]  /*1870*/  DSETP.GE.AND P1, PT, R4, R120.reuse, PT ;  /* 0x000000780400722a */ /* 0x104fe20003f26000 */
[C---:B------:R-:W-:Y:S01]  /*1880*/  VIMNMX R5, PT, PT, R41.reuse, 0x2, !PT ;  /* 0x0000000229057848 */ /* 0x040fe20007fe0100 */
[----:B---3--:R-:W-:Y:S01]  /*1890*/  DSETP.GE.AND P2, PT, R6, R120, PT ;  /* 0x000000780600722a */ /* 0x008fe20003f46000 */
[----:B------:R-:W-:Y:S02]  /*18a0*/  VIADD R7, R41, 0x1 ;  /* 0x0000000129077836 */ /* 0x000fe40000000000 */
[----:B------:R-:W-:-:S03]  /*18b0*/  VIADDMNMX.U32 R5, R5, 0xfffffffe, R36, PT ;  /* 0xfffffffe05057846 */ /* 0x000fc60003800024 */
[----:B------:R-:W-:Y:S02]  /*18c0*/  VIMNMX R37, PT, PT, R7, 0x2, !PT ;  /* 0x0000000207257848 */ /* 0x000fe40007fe0100 */
[----:B------:R-:W-:-:S04]  /*18d0*/  VIMNMX R7, PT, PT, R36, R7, PT ;  /* 0x0000000724077248 */ /* 0x000fc80003fe0100 */
[----:B------:R-:W-:Y:S01]  /*18e0*/  @P1 SEL R43, R5, R43, !P3 ;  /* 0x0000002b052b1207 */ /* 0x000fe20005800000 */
[----:B----4-:R-:W-:Y:S01]  /*18f0*/  DSETP.GE.AND P1, PT, R8, R120, PT ;  /* 0x000000780800722a */ /* 0x010fe20003f26000 */
[----:B------:R-:W-:Y:S02]  /*1900*/  VIADDMNMX.U32 R37, R37, 0xfffffffe, R36, PT ;  /* 0xfffffffe25257846 */ /* 0x000fe40003800024 */
[----:B------:R-:W-:-:S04]  /*1910*/  ISETP.NE.AND P3, PT, R43, -0x1, PT ;  /* 0xffffffff2b00780c */ /* 0x000fc80003f65270 */
[----:B------:R-:W-:Y:S01]  /*1920*/  @P2 SEL R43, R37, R43, !P3 ;  /* 0x0000002b252b2207 */ /* 0x000fe20005800000 */
[----:B-----5:R-:W-:-:S03]  /*1930*/  DSETP.GE.AND P2, PT, R10, R120, PT ;  /* 0x000000780a00722a */ /* 0x020fc60003f46000 */
[----:B------:R-:W-:-:S04]  /*1940*/  ISETP.NE.AND P3, PT, R43, -0x1, PT ;  /* 0xffffffff2b00780c */ /* 0x000fc80003f65270 */
[----:B------:R-:W-:Y:S01]  /*1950*/  @P1 SEL R43, R2, R43, !P3 ;  /* 0x0000002b022b1207 */ /* 0x000fe20005800000 */
[----:B------:R-:W-:Y:S01]  /*1960*/  DSETP.GE.AND P1, PT, R12, R120, PT ;  /* 0x000000780c00722a */ /* 0x000fe20003f26000 */
[----:B------:R-:W-:Y:S02]  /*1970*/  VIADDMNMX R2, R41, 0x2, R36, PT ;  /* 0x0000000229027846 */ /* 0x000fe40003800124 */
[----:B------:R-:W-:-:S04]  /*1980*/  ISETP.NE.AND P3, PT, R43, -0x1, PT ;  /* 0xffffffff2b00780c */ /* 0x000fc80003f65270 */
[----:B------:R-:W-:Y:S01]  /*1990*/  @P2 SEL R43, R7, R43, !P3 ;  /* 0x0000002b072b2207 */ /* 0x000fe20005800000 */
[----:B------:R-:W-:-:S03]  /*19a0*/  DSETP.GE.AND P2, PT, R14, R120, PT ;  /* 0x000000780e00722a */ /* 0x000fc60003f46000 */
[----:B------:R-:W-:-:S04]  /*19b0*/  ISETP.NE.AND P3, PT, R43, -0x1, PT ;  /* 0xffffffff2b00780c */ /* 0x000fc80003f65270 */
[----:B------:R-:W-:Y:S01]  /*19c0*/  @P1 SEL R43, R2, R43, !P3 ;  /* 0x0000002b022b1207 */ /* 0x000fe20005800000 */
[----:B------:R-:W-:Y:S01]  /*19d0*/  DSETP.GE.AND P1, PT, R16, R120, PT ;  /* 0x000000781000722a */ /* 0x000fe20003f26000 */
[----:B------:R-:W-:Y:S02]  /*19e0*/  VIADDMNMX R2, R41, 0x3, R36, PT ;  /* 0x0000000329027846 */ /* 0x000fe40003800124 */
        /* <DEDUP_REMOVED lines=37> */
[----:B------:R-:W-:Y:S02]  /*1c40*/  @P1 SEL R43, R2, R43, !P3 ;  /* 0x0000002b022b1207 */ /* 0x000fe40005800000 */
[C---:B------:R-:W-:Y:S01]  /*1c50*/  VIADDMNMX R2, R41.reuse, 0xd, R36, PT ;  /* 0x0000000d29027846 */ /* 0x040fe20003800124 */
[----:B------:R-:W-:Y:S01]  /*1c60*/  VIADD R41, R41, 0x10 ;  /* 0x0000001029297836 */ /* 0x000fe20000000000 */
[----:B------:R-:W-:-:S04]  /*1c70*/  ISETP.NE.AND P1, PT, R43, -0x1, PT ;  /* 0xffffffff2b00780c */ /* 0x000fc80003f25270 */
[----:B------:R-:W-:Y:S02]  /*1c80*/  ISETP.NE.AND P3, PT, R41, R39, PT ;  /* 0x000000272900720c */ /* 0x000fe40003f65270 */
[----:B------:R-:W-:-:S05]  /*1c90*/  @P2 SEL R43, R2, R43, !P1 ;  /* 0x0000002b022b2207 */ /* 0x000fca0004800000 */
[----:B------:R-:W-:-:S06]  /*1ca0*/  IMAD.MOV.U32 R37, RZ, RZ, R43 ;  /* 0x000000ffff257224 */ /* 0x000fcc00078e002b */
[----:B------:R-:W-:Y:S05]  /*1cb0*/  @P3 BRA `(.L_x_22) ;  /* 0xfffffff8009c3947 */ /* 0x000fea000383ffff */
.L_x_21:
[----:B------:R-:W-:Y:S05]  /*1cc0*/  @!P0 BRA `(.L_x_20) ;  /* 0x0000000400788947 */ /* 0x000fea0003800000 */
[----:B------:R-:W-:Y:S02]  /*1cd0*/  ISETP.GE.U32.AND P1, PT, R38, 0x8, PT ;  /* 0x000000082600780c */ /* 0x000fe40003f26070 */
[----:B------:R-:W-:-:S04]  /*1ce0*/  LOP3.LUT R20, R45, 0x7, RZ, 0xc0, !PT ;  /* 0x000000072d147812 */ /* 0x000fc800078ec0ff */
[----:B------:R-:W-:-:S07]  /*1cf0*/  ISETP.NE.AND P0, PT, R20, RZ, PT ;  /* 0x000000ff1400720c */ /* 0x000fce0003f05270 */
[----:B------:R-:W-:Y:S06]  /*1d00*/  @!P1 BRA `(.L_x_23) ;  /* 0x0000000000b89947 */ /* 0x000fec0003800000 */
        /* <DEDUP_REMOVED lines=8> */
[----:B------:R0:W5:Y:S01]  /*1d90*/  LDG.E.64 R18, desc[UR8][R2.64+0x188] ;  /* 0x0001880802127981 */ /* 0x000162000c1e1b00 */
[----:B------:R-:W-:-:S02]  /*1da0*/  ISETP.NE.AND P3, PT, R37, -0x1, PT ;  /* 0xffffffff2500780c */ /* 0x000fc40003f65270 */
[----:B0-----:R-:W-:Y:S01]  /*1db0*/  VIMNMX R2, PT, PT, R36, R39, PT ;  /* 0x0000002724027248 */ /* 0x001fe20003fe0100 */
[--C-:B--2---:R-:W-:Y:S01]  /*1dc0*/  DSETP.GE.AND P1, PT, R4, R120.reuse, PT ;  /* 0x000000780400722a */ /* 0x104fe20003f26000 */
[----:B------:R-:W-:Y:S01]  /*1dd0*/  VIMNMX R5, PT, PT, R39, 0x2, !PT ;  /* 0x0000000227057848 */ /* 0x000fe20007fe0100 */
[----:B---3--:R-:W-:-:S03]  /*1de0*/  DSETP.GE.AND P2, PT, R6, R120, PT ;  /* 0x000000780600722a */ /* 0x008fc60003f46000 */
[----:B------:R-:W-:Y:S02]  /*1df0*/  VIADDMNMX R4, R5, 0xfffffffe, R36, PT ;  /* 0xfffffffe05047846 */ /* 0x000fe40003800124 */
[----:B------:R-:W-:-:S07]  /*1e00*/  VIMNMX R5, PT, PT, R39, 0x1, !PT ;  /* 0x0000000127057848 */ /* 0x000fce0007fe0100 */
[----:B------:R-:W-:Y:S01]  /*1e10*/  @P1 SEL R37, R4, R37, !P3 ;  /* 0x0000002504251207 */ /* 0x000fe20005800000 */
[----:B----4-:R-:W-:Y:S01]  /*1e20*/  DSETP.GE.AND P1, PT, R8, R120, PT ;  /* 0x000000780800722a */ /* 0x010fe20003f26000 */
[----:B------:R-:W-:Y:S02]  /*1e30*/  VIADDMNMX R4, R5, 0xffffffff, R36, PT ;  /* 0xffffffff05047846 */ /* 0x000fe40003800124 */
[----:B------:R-:W-:-:S04]  /*1e40*/  ISETP.NE.AND P3, PT, R37, -0x1, PT ;  /* 0xffffffff2500780c */ /* 0x000fc80003f65270 */
[----:B------:R-:W-:Y:S01]  /*1e50*/  @P2 SEL R37, R4, R37, !P3 ;  /* 0x0000002504252207 */ /* 0x000fe20005800000 */
[----:B-----5:R-:W-:Y:S01]  /*1e60*/  DSETP.GE.AND P2, PT, R10, R120, PT ;  /* 0x000000780a00722a */ /* 0x020fe20003f46000 */
[----:B------:R-:W-:Y:S02]  /*1e70*/  IMAD.MOV.U32 R4, RZ, RZ, 0x3 ;  /* 0x00000003ff047424 */ /* 0x000fe400078e00ff */
[----:B------:R-:W-:-:S03]  /*1e80*/  ISETP.NE.AND P3, PT, R37, -0x1, PT ;  /* 0xffffffff2500780c */ /* 0x000fc60003f65270 */
[C---:B------:R-:W-:Y:S01]  /*1e90*/  VIADDMNMX R3, R39.reuse, R4, 0x2, !PT ;  /* 0x0000000227037446 */ /* 0x040fe20007800104 */
[----:B------:R-:W-:Y:S01]  /*1ea0*/  VIADD R39, R39, 0x8 ;  /* 0x0000000827277836 */ /* 0x000fe20000000000 */
        /* <DEDUP_REMOVED lines=10> */
[----:B------:R-:W-:Y:S02]  /*1f50*/  VIMNMX R2, PT, PT, R36, R3, PT ;  /* 0x0000000324027248 */ /* 0x000fe40003fe0100 */
[----:B------:R-:W-:-:S04]  /*1f60*/  ISETP.NE.AND P3, PT, R37, -0x1, PT ;  /* 0xffffffff2500780c */ /* 0x000fc80003f65270 */
[----:B------:R-:W-:Y:S01]  /*1f70*/  @P2 SEL R37, R2, R37, !P3 ;  /* 0x0000002502252207 */ /* 0x000fe20005800000 */
[----:B------:R-:W-:Y:S01]  /*1f80*/  DSETP.GE.AND P2, PT, R18, R120, PT ;  /* 0x000000781200722a */ /* 0x000fe20003f46000 */
[----:B------:R-:W-:Y:S02]  /*1f90*/  VIADDMNMX R2, R3, 0x1, R36, PT ;  /* 0x0000000103027846 */ /* 0x000fe40003800124 */
[----:B------:R-:W-:-:S04]  /*1fa0*/  ISETP.NE.AND P3, PT, R37, -0x1, PT ;  /* 0xffffffff2500780c */ /* 0x000fc80003f65270 */
[----:B------:R-:W-:Y:S02]  /*1fb0*/  @P1 SEL R37, R2, R37, !P3 ;  /* 0x0000002502251207 */ /* 0x000fe40005800000 */
[----:B------:R-:W-:Y:S02]  /*1fc0*/  VIADDMNMX R2, R3, 0x2, R36, PT ;  /* 0x0000000203027846 */ /* 0x000fe40003800124 */
[----:B------:R-:W-:-:S04]  /*1fd0*/  ISETP.NE.AND P1, PT, R37, -0x1, PT ;  /* 0xffffffff2500780c */ /* 0x000fc80003f25270 */
[----:B------:R-:W-:-:S09]  /*1fe0*/  @P2 SEL R37, R2, R37, !P1 ;  /* 0x0000002502252207 */ /* 0x000fd20004800000 */
.L_x_23:
        /* <DEDUP_REMOVED lines=9> */
[----:B------:R0:W5:Y:S01]  /*2080*/  LDG.E.64 R10, desc[UR8][R2.64+0xa8] ;  /* 0x0000a808020a7981 */ /* 0x000162000c1e1b00 */
[----:B------:R-:W-:Y:S01]  /*2090*/  ISETP.NE.AND P2, PT, R37, -0x1, PT ;  /* 0xffffffff2500780c */ /* 0x000fe20003f45270 */
[--C-:B--2---:R-:W-:Y:S01]  /*20a0*/  DSETP.GE.AND P1, PT, R4, R120.reuse, PT ;  /* 0x000000780400722a */ /* 0x104fe20003f26000 */
[----:B------:R-:W-:Y:S01]  /*20b0*/  VIMNMX R5, PT, PT, R39, 0x2, !PT ;  /* 0x0000000227057848 */ /* 0x000fe20007fe0100 */
[----:B---3--:R-:W-:-:S03]  /*20c0*/  DSETP.GE.AND P3, PT, R6, R120, PT ;  /* 0x000000780600722a */ /* 0x008fc60003f66000 */
[----:B------:R-:W-:Y:S02]  /*20d0*/  VIADDMNMX R4, R5, 0xfffffffe, R36, PT ;  /* 0xfffffffe05047846 */ /* 0x000fe40003800124 */
[----:B------:R-:W-:-:S04]  /*20e0*/  VIMNMX R5, PT, PT, R39, 0x1, !PT ;  /* 0x0000000127057848 */ /* 0x000fc80007fe0100 */
[----:B------:R-:W-:-:S03]  /*20f0*/  VIADDMNMX R6, R5, 0xffffffff, R36, PT ;  /* 0xffffffff05067846 */ /* 0x000fc60003800124 */
[----:B------:R-:W-:Y:S01]  /*2100*/  @P1 SEL R37, R4, R37, !P2 ;  /* 0x0000002504251207 */ /* 0x000fe20005000000 */
[----:B----4-:R-:W-:Y:S01]  /*2110*/  DSETP.GE.AND P2, PT, R8, R120, PT ;  /* 0x000000780800722a */ /* 0x010fe20003f46000 */
[----:B------:R-:W-:Y:S02]  /*2120*/  IMAD.MOV.U32 R4, RZ, RZ, 0x2 ;  /* 0x00000002ff047424 */ /* 0x000fe400078e00ff */
[----:B------:R-:W-:-:S03]  /*2130*/  ISETP.NE.AND P1, PT, R37, -0x1, PT ;  /* 0xffffffff2500780c */ /* 0x000fc60003f25270 */
[C---:B0-----:R-:W-:Y:S01]  /*2140*/  VIADDMNMX R3, R39.reuse, R4, 0x2, !PT ;  /* 0x0000000227037446 */ /* 0x041fe20007800104 */
[----:B------:R-:W-:Y:S01]  /*2150*/  VIADD R39, R39, 0x4 ;  /* 0x0000000427277836 */ /* 0x000fe20000000000 */
[----:B------:R-:W-:Y:S01]  /*2160*/  @P3 SEL R37, R6, R37, !P1 ;  /* 0x0000002506253207 */ /* 0x000fe20004800000 */
[----:B-----5:R-:W-:Y:S01]  /*2170*/  DSETP.GE.AND P3, PT, R10, R120, PT ;  /* 0x000000780a00722a */ /* 0x020fe20003f66000 */
[----:B------:R-:W-:Y:S02]  /*2180*/  VIADDMNMX R2, R3, 0xfffffffe, R36, PT ;  /* 0xfffffffe03027846 */ /* 0x000fe40003800124 */
[----:B------:R-:W-:-:S04]  /*2190*/  ISETP.NE.AND P1, PT, R37, -0x1, PT ;  /* 0xffffffff2500780c */ /* 0x000fc80003f25270 */
[----:B------:R-:W-:Y:S02]  /*21a0*/  @P2 SEL R37, R2, R37, !P1 ;  /* 0x0000002502252207 */ /* 0x000fe40004800000 */
[----:B------:R-:W-:Y:S02]  /*21b0*/  VIADDMNMX R2, R3, 0xffffffff, R36, PT ;  /* 0xffffffff03027846 */ /* 0x000fe40003800124 */
[----:B------:R-:W-:-:S04]  /*21c0*/  ISETP.NE.AND P1, PT, R37, -0x1, PT ;  /* 0xffffffff2500780c */ /* 0x000fc80003f25270 */
[----:B------:R-:W-:-:S09]  /*21d0*/  @P3 SEL R37, R2, R37, !P1 ;  /* 0x0000002502253207 */ /* 0x000fd20004800000 */
.L_x_24:
[----:B------:R-:W-:Y:S05]  /*21e0*/  @!P0 BRA `(.L_x_20) ;  /* 0x0000000000308947 */ /* 0x000fea0003800000 */
[----:B------:R-:W-:-:S05]  /*21f0*/  UMOV UR4, URZ ;  /* 0x000000ff00047c82 */ /* 0x000fca0008000000 */
.L_x_25:
[----:B------:R-:W-:-:S06]  /*2200*/  IMAD.WIDE.U32 R2, R39, 0x38, R62 ;  /* 0x0000003827027825 */ /* 0x000fcc00078e003e */
[----:B------:R-:W2:Y:S01]  /*2210*/  LDG.E.64 R2, desc[UR8][R2.64] ;  /* 0x0000000802027981 */ /* 0x000ea2000c1e1b00 */
[----:B------:R-:W-:Y:S01]  /*2220*/  UIADD3 UR4, UPT, UPT, UR4, 0x1, URZ ;  /* 0x0000000104047890 */ /* 0x000fe2000fffe0ff */
[C---:B------:R-:W-:Y:S01]  /*2230*/  VIMNMX R5, PT, PT, R39.reuse, 0x2, !PT ;  /* 0x0000000227057848 */ /* 0x040fe20007fe0100 */
[----:B------:R-:W-:Y:S01]  /*2240*/  VIADD R39, R39, 0x1 ;  /* 0x0000000127277836 */ /* 0x000fe20000000000 */
[----:B------:R-:W-:Y:S02]  /*2250*/  ISETP.NE.AND P2, PT, R37, -0x1, PT ;  /* 0xffffffff2500780c */ /* 0x000fe40003f45270 */
[----:B------:R-:W-:Y:S02]  /*2260*/  VIADDMNMX R4, R5, 0xfffffffe, R36, PT ;  /* 0xfffffffe05047846 */ /* 0x000fe40003800124 */
[----:B------:R-:W-:Y:S01]  /*2270*/  ISETP.NE.AND P1, PT, R12, UR4, PT ;  /* 0x000000040c007c0c */ /* 0x000fe2000bf25270 */
[----:B--2---:R-:W-:-:S14]  /*2280*/  DSETP.GE.AND P0, PT, R2, R120, PT ;  /* 0x000000780200722a */ /* 0x004fdc0003f06000 */
[----:B------:R-:W-:Y:S01]  /*2290*/  @P0 SEL R37, R4, R37, !P2 ;  /* 0x0000002504250207 */ /* 0x000fe20005000000 */
[----:B------:R-:W-:Y:S06]  /*22a0*/  @P1 BRA `(.L_x_25) ;  /* 0xfffffffc00d41947 */ /* 0x000fec000383ffff */
.L_x_20:
[----:B------:R-:W-:-:S05]  /*22b0*/  IMAD.WIDE R62, R37, 0x38, R62 ;  /* 0x00000038253e7825 */ /* 0x000fca00078e023e */
[----:B------:R-:W2:Y:S04]  /*22c0*/  LDG.E.64 R40, desc[UR8][R62.64] ;  /* 0x000000083e287981 */ /* 0x000ea8000c1e1b00 */
[----:B------:R-:W3:Y:S04]  /*22d0*/  LDG.E.64 R48, desc[UR8][R62.64+0x38] ;  /* 0x000038083e307981 */ /* 0x000ee8000c1e1b00 */
[----:B------:R-:W4:Y:S04]  /*22e0*/  LDG.E.64 R50, desc[UR8][R62.64+0x70] ;  /* 0x000070083e327981 */ /* 0x000f28000c1e1b00 */
[----:B------:R-:W5:Y:S01]  /*22f0*/  LDG.E.64 R86, desc[UR8][R62.64+0xa8] ;  /* 0x0000a8083e567981 */ /* 0x000f62000c1e1b00 */
[----:B--2---:R-:W-:-:S02]  /*2300*/  DADD R60, R120, -R40 ;  /* 0x00000000783c7229 */ /* 0x004fc40000000828 */
[--C-:B---3--:R-:W-:Y:S02]  /*2310*/  DADD R38, R40, -R48.reuse ;  /* 0x0000000028267229 */ /* 0x108fe40000000830 */
[C---:B------:R-:W-:Y:S02]  /*2320*/  DADD R58, R120.reuse, -R48 ;  /* 0x00000000783a7229 */ /* 0x040fe40000000830 */
[C---:B----4-:R-:W-:Y:S02]  /*2330*/  DADD R56, R120.reuse, -R50 ;  /* 0x0000000078387229 */ /* 0x050fe40000000832 */
[----:B------:R-:W0:Y:S01]  /*2340*/  MUFU.RCP64H R3, R39 ;  /* 0x0000002700037308 */ /* 0x000e220000001800 */
[----:B-----5:R-:W-:-:S03]  /*2350*/  DADD R54, R120, -R86 ;  /* 0x0000000078367229 */ /* 0x020fc60000000856 */
[----:B------:R-:W-:-:S05]  /*2360*/  VIADD R2, R39, 0x300402 ;  /* 0x0030040227027836 */ /* 0x000fca0000000000 */
[----:B------:R-:W-:Y:S01]  /*2370*/  FSETP.GEU.AND P0, PT, |R2|, 5.8789094863358348022e-39, PT ;  /* 0x004004020200780b */ /* 0x000fe20003f0e200 */
[----:B0-----:R-:W-:-:S08]  /*2380*/  DFMA R4, -R38, R2, 1 ;  /* 0x3ff000002604742b */ /* 0x001fd00000000102 */
[----:B------:R-:W-:-:S08]  /*2390*/  DFMA R4, R4, R4, R4 ;  /* 0x000000040404722b */ /* 0x000fd00000000004 */
[----:B------:R-:W-:-:S08]  /*23a0*/  DFMA R4, R2, R4, R2 ;  /* 0x000000040204722b */ /* 0x000fd00000000002 */
[----:B------:R-:W-:-:S08]  /*23b0*/  DFMA R84, -R38, R4, 1 ;  /* 0x3ff000002654742b */ /* 0x000fd00000000104 */
[----:B------:R-:W-:Y:S01]  /*23c0*/  DFMA R84, R4, R84, R4 ;  /* 0x000000540454722b */ /* 0x000fe20000000004 */
[----:B------:R-:W-:Y:S10]  /*23d0*/  @P0 BRA `(.L_x_26) ;  /* 0x0000000000200947 */ /* 0x000ff40003800000 */
[----:B------:R-:W-:Y:S01]  /*23e0*/  LOP3.LUT R30, R39, 0x7fffffff, RZ, 0xc0, !PT ;  /* 0x7fffffff271e7812 */ /* 0x000fe200078ec0ff */
[----:B------:R-:W-:Y:S01]  /*23f0*/  IMAD.MOV.U32 R32, RZ, RZ, R38 ;  /* 0x000000ffff207224 */ /* 0x000fe200078e0026 */
[----:B------:R-:W-:Y:S01]  /*2400*/  MOV R24, 0x2440 ;  /* 0x0000244000187802 */ /* 0x000fe20000000f00 */
[----:B------:R-:W-:Y:S02]  /*2410*/  IMAD.MOV.U32 R31, RZ, RZ, R39 ;  /* 0x000000ffff1f7224 */ /* 0x000fe400078e0027 */
[----:B------:R-:W-:-:S07]  /*2420*/  VIADD R30, R30, 0xfff00000 ;  /* 0xfff000001e1e7836 */ /* 0x000fce0000000000 */
[----:B------:R-:W-:Y:S05]  /*2430*/  CALL.REL.NOINC `($__internal_0_$__cuda_sm20_dblrcp_rn_slowpath_v3) ;  /* 0x000000cc002c7944 */ /* 0x000fea0003c00000 */
[----:B------:R-:W-:Y:S02]  /*2440*/  IMAD.MOV.U32 R84, RZ, RZ, R30 ;  /* 0x000000ffff547224 */ /* 0x000fe400078e001e */
[----:B------:R-:W-:-:S07]  /*2450*/  IMAD.MOV.U32 R85, RZ, RZ, R31 ;  /* 0x000000ffff557224 */ /* 0x000fce00078e001f */
.L_x_26:
[----:B------:R-:W-:-:S06]  /*2460*/  DADD R52, R40, -R50 ;  /* 0x0000000028347229 */ /* 0x000fcc0000000832 */
[----:B------:R-:W0:Y:S04]  /*2470*/  MUFU.RCP64H R3, R53 ;  /* 0x0000003500037308 */ /* 0x000e280000001800 */
        /* <DEDUP_REMOVED lines=16> */
.L_x_27:
[----:B------:R-:W-:Y:S02]  /*2580*/  DADD R2, R40, -R86 ;  /* 0x0000000028027229 */ /* 0x000fe40000000856 */
[----:B------:R-:W-:-:S04]  /*2590*/  DADD R8, R82, R84 ;  /* 0x0000000052087229 */ /* 0x000fc80000000054 */
        /* <DEDUP_REMOVED lines=17> */
.L_x_28:
[----:B------:R-:W-:-:S06]  /*26b0*/  DADD R4, -R40, R48 ;  /* 0x0000000028047229 */ /* 0x000fcc0000000130 */
[----:B------:R-:W0:Y:S04]  /*26c0*/  MUFU.RCP64H R13, R5 ;  /* 0x00000005000d7308 */ /* 0x000e280000001800 */
[----:B------:R-:W-:-:S05]  /*26d0*/  VIADD R12, R5, 0x300402 ;  /* 0x00300402050c7836 */ /* 0x000fca0000000000 */
[----:B------:R-:W-:Y:S01]  /*26e0*/  FSETP.GEU.AND P0, PT, |R12|, 5.8789094863358348022e-39, PT ;  /* 0x004004020c00780b */ /* 0x000fe20003f0e200 */
[----:B0-----:R-:W-:-:S08]  /*26f0*/  DFMA R6, -R4, R12, 1 ;  /* 0x3ff000000406742b */ /* 0x001fd0000000010c */
[----:B------:R-:W-:-:S08]  /*2700*/  DFMA R6, R6, R6, R6 ;  /* 0x000000060606722b */ /* 0x000fd00000000006 */
[----:B------:R-:W-:Y:S02]  /*2710*/  DFMA R78, R12, R6, R12 ;  /* 0x000000060c4e722b */ /* 0x000fe4000000000c */
[----:B------:R-:W-:Y:S02]  /*2720*/  DADD R6, R8, R80 ;  /* 0x0000000008067229 */ /* 0x000fe40000000050 */
[----:B------:R-:W-:-:S04]  /*2730*/  DADD R8, R60, R60 ;  /* 0x000000003c087229 */ /* 0x000fc8000000003c */
[----:B------:R-:W-:-:S04]  /*2740*/  DFMA R14, -R4, R78, 1 ;  /* 0x3ff00000040e742b */ /* 0x000fc8000000014e */
[----:B------:R-:W-:-:S04]  /*2750*/  DFMA R10, R6, -R8, 1 ;  /* 0x3ff00000060a742b */ /* 0x000fc80000000808 */
        /* <DEDUP_REMOVED lines=10> */
.L_x_29:
        /* <DEDUP_REMOVED lines=18> */
.L_x_30:
        /* <DEDUP_REMOVED lines=19> */
.L_x_31:
        /* <DEDUP_REMOVED lines=21> */
.L_x_32:
[----:B------:R-:W-:-:S06]  /*2ba0*/  DADD R26, -R48, R50 ;  /* 0x00000000301a7229 */ /* 0x000fcc0000000132 */
        /* <DEDUP_REMOVED lines=17> */
.L_x_33:
        /* <DEDUP_REMOVED lines=19> */
.L_x_34:
[----:B------:R-:W-:Y:S02]  /*2df0*/  DADD R40, -R40, R86 ;  /* 0x0000000028287229 */ /* 0x000fe40000000156 */
[----:B------:R-:W-:Y:S02]  /*2e00*/  DADD R42, R42, R68 ;  /* 0x000000002a2a7229 */ /* 0x000fe40000000044 */
[----:B------:R-:W-:Y:S02]  /*2e10*/  DADD R44, R56, R56 ;  /* 0x00000000382c7229 */ /* 0x000fe40000000038 */
[----:B------:R-:W0:Y:S04]  /*2e20*/  MUFU.RCP64H R25, R41 ;  /* 0x0000002900197308 */ /* 0x000e280000001800 */
[----:B------:R-:W-:-:S02]  /*2e30*/  VIADD R24, R41, 0x300402 ;  /* 0x0030040229187836 */ /* 0x000fc40000000000 */
[----:B------:R-:W-:-:S03]  /*2e40*/  DFMA R46, R42, -R44, 1 ;  /* 0x3ff000002a2e742b */ /* 0x000fc6000000082c */
        /* <DEDUP_REMOVED lines=15> */
.L_x_35:
        /* <DEDUP_REMOVED lines=18> */
.L_x_36:
[----:B------:R-:W-:Y:S02]  /*3060*/  DADD R50, -R50, R86 ;  /* 0x0000000032327229 */ /* 0x000fe40000000156 */
        /* <DEDUP_REMOVED lines=18> */
.L_x_37:
[----:B------:R-:W0:Y:S01]  /*3190*/  MUFU.RCP64H R25, R39 ;  /* 0x0000002700197308 */ /* 0x000e220000001800 */
[----:B------:R-:W-:Y:S01]  /*31a0*/  IMAD.MOV.U32 R24, RZ, RZ, 0x1 ;  /* 0x00000001ff187424 */ /* 0x000fe200078e00ff */
[----:B------:R-:W-:Y:S01]  /*31b0*/  FSETP.GEU.AND P1, PT, |R59|, 6.5827683646048100446e-37, PT ;  /* 0x036000003b00780b */ /* 0x000fe20003f2e200 */
[----:B------:R-:W-:Y:S02]  /*31c0*/  DADD R90, R90, R96 ;  /* 0x000000005a5a7229 */ /* 0x000fe40000000060 */
[----:B------:R-:W-:-:S08]  /*31d0*/  DADD R88, R54, R54 ;  /* 0x0000000036587229 */ /* 0x000fd00000000036 */
[----:B------:R-:W-:Y:S02]  /*31e0*/  DFMA R86, R90, -R88, 1 ;  /* 0x3ff000005a56742b */ /* 0x000fe40000000858 */
[----:B0-----:R-:W-:-:S08]  /*31f0*/  DFMA R30, -R38, R24, 1 ;  /* 0x3ff00000261e742b */ /* 0x001fd00000000118 */
[----:B------:R-:W-:-:S08]  /*3200*/  DFMA R30, R30, R30, R30 ;  /* 0x0000001e1e1e722b */ /* 0x000fd0000000001e */
[----:B------:R-:W-:-:S08]  /*3210*/  DFMA R30, R24, R30, R24 ;  /* 0x0000001e181e722b */ /* 0x000fd00000000018 */
[----:B------:R-:W-:-:S08]  /*3220*/  DFMA R24, -R38, R30, 1 ;  /* 0x3ff000002618742b */ /* 0x000fd0000000011e */
[----:B------:R-:W-:-:S08]  /*3230*/  DFMA R24, R30, R24, R30 ;  /* 0x000000181e18722b */ /* 0x000fd0000000001e */
[----:B------:R-:W-:-:S08]  /*3240*/  DMUL R94, R58, R24 ;  /* 0x000000183a5e7228 */ /* 0x000fd00000000000 */
[----:B------:R-:W-:-:S08]  /*3250*/  DFMA R30, -R38, R94, R58 ;  /* 0x0000005e261e722b */ /* 0x000fd0000000013a */
[----:B------:R-:W-:-:S10]  /*3260*/  DFMA R94, R24, R30, R94 ;  /* 0x0000001e185e722b */ /* 0x000fd4000000005e */
[----:B------:R-:W-:-:S05]  /*3270*/  FFMA R24, RZ, R39, R95 ;  /* 0x00000027ff187223 */ /* 0x000fca000000005f */
[----:B------:R-:W-:-:S13]  /*3280*/  FSETP.GT.AND P0, PT, |R24|, 1.469367938527859385e-39, PT ;  /* 0x001000001800780b */ /* 0x000fda0003f04200 */
[----:B------:R-:W-:Y:S05]  /*3290*/  @P0 BRA P1, `(.L_x_38) ;  /* 0x0000000000200947 */ /* 0x000fea0000800000 */
[----:B------:R-:W-:Y:S01]  /*32a0*/  IMAD.MOV.U32 R36, RZ, RZ, R38 ;  /* 0x000000ffff247224 */ /* 0x000fe200078e0026 */
[----:B------:R-:W-:Y:S01]  /*32b0*/  MOV R24, 0x3300 ;  /* 0x0000330000187802 */ /* 0x000fe20000000f00 */
[----:B------:R-:W-:Y:S02]  /*32c0*/  IMAD.MOV.U32 R37, RZ, RZ, R39 ;  /* 0x000000ffff257224 */ /* 0x000fe400078e0027 */
[----:B------:R-:W-:Y:S02]  /*32d0*/  IMAD.MOV.U32 R130, RZ, RZ, R58 ;  /* 0x000000ffff827224 */ /* 0x000fe400078e003a */
[----:B------:R-:W-:-:S07]  /*32e0*/  IMAD.MOV.U32 R131, RZ, RZ, R59 ;  /* 0x000000ffff837224 */ /* 0x000fce00078e003b */
[----:B------:R-:W-:Y:S05]  /*32f0*/  CALL.REL.NOINC `($__internal_1_$__cuda_sm20_div_rn_f64_full) ;  /* 0x000000c000287944 */ /* 0x000fea0003c00000 */
[----:B------:R-:W-:Y:S02]  /*3300*/  IMAD.MOV.U32 R94, RZ, RZ, R132 ;  /* 0x000000ffff5e7224 */ /* 0x000fe400078e0084 */
[----:B------:R-:W-:-:S07]  /*3310*/  IMAD.MOV.U32 R95, RZ, RZ, R133 ;  /* 0x000000ffff5f7224 */ /* 0x000fce00078e0085 */
.L_x_38:
[----:B------:R-:W0:Y:S01]  /*3320*/  MUFU.RCP64H R25, R53 ;  /* 0x0000003500197308 */ /* 0x000e220000001800 */
[----:B------:R-:W-:Y:S01]  /*3330*/  IMAD.MOV.U32 R24, RZ, RZ, 0x1 ;  /* 0x00000001ff187424 */ /* 0x000fe200078e00ff */
[----:B------:R-:W-:-:S05]  /*3340*/  FSETP.GEU.AND P1, PT, |R57|, 6.5827683646048100446e-37, PT ;  /* 0x036000003900780b */ /* 0x000fca0003f2e200 */
        /* <DEDUP_REMOVED lines=19> */
.L_x_39:
[----:B------:R-:W0:Y:S01]  /*3480*/  MUFU.RCP64H R25, R3 ;  /* 0x0000000300197308 */ /* 0x000e220000001800 */
[----:B------:R-:W-:Y:S01]  /*3490*/  IMAD.MOV.U32 R24, RZ, RZ, 0x1 ;  /* 0x00000001ff187424 */ /* 0x000fe200078e00ff */
[----:B------:R-:W-:Y:S01]  /*34a0*/  FSETP.GEU.AND P1, PT, |R55|, 6.5827683646048100446e-37, PT ;  /* 0x036000003700780b */ /* 0x000fe20003f2e200 */
[----:B------:R-:W-:-:S04]  /*34b0*/  DMUL R52, R92, R94 ;  /* 0x0000005e5c347228 */ /* 0x000fc80000000000 */
        /* <DEDUP_REMOVED lines=19> */
.L_x_40:
        /* <DEDUP_REMOVED lines=12> */
[----:B------:R-:W-:Y:S01]  /*36b0*/  FSETP.GT.AND P0, PT, |R2|, 1.469367938527859385e-39, PT ;  /* 0x001000000200780b */ /* 0x000fe20003f04200 */
[----:B------:R-:W-:-:S12]  /*36c0*/  DMUL R2, R52, R98 ;  /* 0x0000006234027228 */ /* 0x000fd80000000000 */
        /* <DEDUP_REMOVED lines=9> */
.L_x_41:
        /* <DEDUP_REMOVED lines=22> */
.L_x_42:
        /* <DEDUP_REMOVED lines=23> */
.L_x_43:
        /* <DEDUP_REMOVED lines=23> */
.L_x_44:
        /* <DEDUP_REMOVED lines=22> */
.L_x_45:
        /* <DEDUP_REMOVED lines=10> */
[----:B------:R-:W-:Y:S02]  /*3da0*/  DFMA R106, R24, R26, R106 ;  /* 0x0000001a186a722b */ /* 0x000fe4000000006a */
[----:B------:R-:W-:-:S08]  /*3db0*/  DMUL R26, R16, R104 ;  /* 0x00000068101a7228 */ /* 0x000fd00000000000 */
        /* <DEDUP_REMOVED lines=11> */
.L_x_46:
        /* <DEDUP_REMOVED lines=23> */
.L_x_47:
        /* <DEDUP_REMOVED lines=22> */
.L_x_48:
        /* <DEDUP_REMOVED lines=21> */
.L_x_49:
        /* <DEDUP_REMOVED lines=23> */
[----:B------:R-:W5:Y:S01]  /*4400*/  LDG.E.64 R154, desc[UR8][R62.64+0xc0] ;  /* 0x0000c0083e9a7981 */ /* 0x000f62000c1e1b00 */
[----:B------:R-:W-:-:S02]  /*4410*/  DMUL R100, R102, R100 ;  /* 0x0000006466647228 */ /* 0x000fc40000000000 */
[----:B------:R-:W-:Y:S02]  /*4420*/  DMUL R94, R98, R94 ;  /* 0x0000005e625e7228 */ /* 0x000fe40000000000 */
[----:B------:R-:W-:-:S04]  /*4430*/  DMUL R4, R102, R4 ;  /* 0x0000000466047228 */ /* 0x000fc80000000000 */
[----:B------:R-:W-:Y:S02]  /*4440*/  DMUL R100, R100, R76 ;  /* 0x0000004c64647228 */ /* 0x000fe40000000000 */
[----:B------:R-:W-:Y:S02]  /*4450*/  DMUL R104, R106, R104 ;  /* 0x000000686a687228 */ /* 0x000fe40000000000 */
[----:B------:R-:W-:Y:S02]  /*4460*/  DMUL R92, R98, R92 ;  /* 0x0000005c625c7228 */ /* 0x000fe40000000000 */
[----:B------:R-:W-:Y:S02]  /*4470*/  DMUL R94, R94, R82 ;  /* 0x000000525e5e7228 */ /* 0x000fe40000000000 */
[----:B------:R-:W-:Y:S02]  /*4480*/  DFMA R100, R4, R78, R100 ;  /* 0x0000004e0464722b */ /* 0x000fe40000000064 */
[----:B------:R-:W-:-:S02]  /*4490*/  DMUL R108, R132, R108 ;  /* 0x0000006c846c7228 */ /* 0x000fc40000000000 */
[----:B------:R-:W-:Y:S02]  /*44a0*/  DMUL R16, R106, R16 ;  /* 0x000000106a107228 */ /* 0x000fe40000000000 */
[----:B------:R-:W-:Y:S02]  /*44b0*/  DMUL R104, R104, R70 ;  /* 0x0000004668687228 */ /* 0x000fe40000000000 */
[----:B------:R-:W-:Y:S02]  /*44c0*/  DFMA R92, R92, R84, R94 ;  /* 0x000000545c5c722b */ /* 0x000fe4000000005e */
[----:B------:R-:W-:Y:S02]  /*44d0*/  DFMA R100, R12, R74, R100 ;  /* 0x0000004a0c64722b */ /* 0x000fe40000000064 */
[----:B------:R-:W-:Y:S02]  /*44e0*/  DMUL R18, R18, R14 ;  /* 0x0000000e12127228 */ /* 0x000fe40000000000 */
[----:B------:R-:W-:-:S02]  /*44f0*/  DMUL R108, R108, R64 ;  /* 0x000000406c6c7228 */ /* 0x000fc40000000000 */
[----:B------:R-:W-:Y:S02]  /*4500*/  DMUL R40, R132, R40 ;  /* 0x0000002884287228 */ /* 0x000fe40000000000 */
[----:B------:R-:W-:Y:S02]  /*4510*/  DFMA R16, R16, R72, R104 ;  /* 0x000000481010722b */ /* 0x000fe40000000068 */
[----:B------:R-:W-:Y:S02]  /*4520*/  DFMA R92, R52, R80, R92 ;  /* 0x00000050345c722b */ /* 0x000fe4000000005c */
[----:B------:R-:W-:Y:S02]  /*4530*/  DFMA R20, R20, R100, R14 ;  /* 0x000000641414722b */ /* 0x000fe4000000000e */
[----:B------:R-:W-:Y:S02]  /*4540*/  DMUL R6, R6, R2 ;  /* 0x0000000206067228 */ /* 0x000fe40000000000 */
[----:B------:R-:W-:-:S02]  /*4550*/  DFMA R18, R22, R100, -R18 ;  /* 0x000000641612722b */ /* 0x000fc40000000812 */
[----:B------:R-:W-:Y:S02]  /*4560*/  DFMA R40, R40, R66, R108 ;  /* 0x000000422828722b */ /* 0x000fe4000000006c */
[----:B------:R-:W-:Y:S02]  /*4570*/  DFMA R26, R26, R68, R16 ;  /* 0x000000441a1a722b */ /* 0x000fe40000000010 */
[-C--:B------:R-:W-:Y:S02]  /*4580*/  DFMA R4, R8, R92.reuse, R2 ;  /* 0x0000005c0804722b */ /* 0x080fe40000000002 */
[----:B------:R-:W-:Y:S02]  /*4590*/  DFMA R6, R10, R92, -R6 ;  /* 0x0000005c0a06722b */ /* 0x000fe40000000806 */
[----:B------:R-:W-:Y:S02]  /*45a0*/  DADD R18, R18, R18 ;  /* 0x0000000012127229 */ /* 0x000fe40000000012 */
[----:B------:R-:W-:-:S02]  /*45b0*/  DMUL R8, R48, R132 ;  /* 0x0000008430087228 */ /* 0x000fc40000000000 */
[----:B------:R-:W-:Y:S02]  /*45c0*/  DFMA R48, R48, R96, R40 ;  /* 0x000000603030722b */ /* 0x000fe40000000028 */
[----:B------:R-:W-:Y:S02]  /*45d0*/  DADD R6, R6, R6 ;  /* 0x0000000006067229 */ /* 0x000fe40000000006 */
[----:B------:R-:W-:Y:S02]  /*45e0*/  DMUL R42, R42, R28 ;  /* 0x0000001c2a2a7228 */ /* 0x000fe40000000000 */
[----:B------:R-:W-:Y:S02]  /*45f0*/  DFMA R44, R44, R26, R28 ;  /* 0x0000001a2c2c722b */ /* 0x000fe4000000001c */
[----:B------:R-:W-:-:S04]  /*4600*/  DMUL R90, R90, R8 ;  /* 0x000000085a5a7228 */ /* 0x000fc80000000000 */
[----:B------:R-:W-:Y:S02]  /*4610*/  DFMA R42, R46, R26, -R42 ;  /* 0x0000001a2e2a722b */ /* 0x000fe4000000082a */
[-C--:B------:R-:W-:Y:S02]  /*4620*/  DFMA R88, R88, R48.reuse, R8 ;  /* 0x000000305858722b */ /* 0x080fe40000000008 */
[----:B------:R-:W-:-:S04]  /*4630*/  DFMA R90, R86, R48, -R90 ;  /* 0x00000030565a722b */ /* 0x000fc8000000085a */
[----:B------:R-:W-:-:S04]  /*4640*/  DADD R42, R42, R42 ;  /* 0x000000002a2a7229 */ /* 0x000fc8000000002a */
[----:B------:R-:W-:Y:S01]  /*4650*/  DADD R90, R90, R90 ;  /* 0x000000005a5a7229 */ /* 0x000fe2000000005a */
[----:B------:R-:W-:Y:S01]  /*4660*/  UPLOP3.LUT UP0, UPT, UPT, UPT, UPT, 0x40, 0x4 ;  /* 0x000000000004789c */ /* 0x000fe20003f0e870 */
[-C--:B--2---:R-:W-:Y:S02]  /*4670*/  DMUL R16, R58, R148.reuse ;  /* 0x000000943a107228 */ /* 0x084fe40000000000 */
[----:B------:R-:W-:Y:S02]  /*4680*/  DMUL R148, R20, R148 ;  /* 0x0000009414947228 */ /* 0x000fe40000000000 */
[-C--:B---3--:R-:W-:Y:S02]  /*4690*/  DMUL R52, R58, R144.reuse ;  /* 0x000000903a347228 */ /* 0x088fe40000000000 */
[C---:B------:R-:W-:Y:S02]  /*46a0*/  DMUL R144, R20.reuse, R144 ;  /* 0x0000009014907228 */ /* 0x040fe40000000000 */
[----:B----4-:R-:W-:-:S02]  /*46b0*/  DMUL R20, R20, R34 ;  /* 0x0000002214147228 */ /* 0x010fc40000000000 */
[-C--:B-----5:R-:W-:Y:S02]  /*46c0*/  DMUL R12, R60, R156.reuse ;  /* 0x0000009c3c0c7228 */ /* 0x0a0fe40000000000 */
[----:B------:R-:W-:Y:S02]  /*46d0*/  DMUL R156, R4, R156 ;  /* 0x0000009c049c7228 */ /* 0x000fe40000000000 */
[-C--:B------:R-:W-:Y:S02]  /*46e0*/  DMUL R40, R60, R24.reuse ;  /* 0x000000183c287228 */ /* 0x080fe40000000000 */
[----:B------:R-:W-:Y:S02]  /*46f0*/  DMUL R24, R4, R24 ;  /* 0x0000001804187228 */ /* 0x000fe40000000000 */
[----:B------:R-:W-:Y:S02]  /*4700*/  DFMA R20, R18, R150, R20 ;  /* 0x000000961214722b */ /* 0x000fe40000000014 */
[----:B------:R-:W-:-:S02]  /*4710*/  DMUL R58, R58, R34 ;  /* 0x000000223a3a7228 */ /* 0x000fc40000000000 */
[-C--:B------:R-:W-:Y:S02]  /*4720*/  DMUL R4, R4, R140.reuse ;  /* 0x0000008c04047228 */ /* 0x080fe40000000000 */
[----:B------:R-:W-:Y:S02]  /*4730*/  DMUL R60, R60, R140 ;  /* 0x0000008c3c3c7228 */ /* 0x000fe40000000000 */
[----:B------:R-:W-:Y:S02]  /*4740*/  DMUL R20, R14, R20 ;  /* 0x000000140e147228 */ /* 0x000fe40000000000 */
[----:B------:R-:W-:Y:S02]  /*4750*/  DFMA R58, R22, R150, R58 ;  /* 0x00000096163a722b */ /* 0x000fe4000000003a */
[----:B------:R-:W-:Y:S02]  /*4760*/  DFMA R4, R6, R146, R4 ;  /* 0x000000920604722b */ /* 0x000fe40000000004 */
[----:B------:R-:W-:-:S02]  /*4770*/  DFMA R16, R22, R30, R16 ;  /* 0x0000001e1610722b */ /* 0x000fc40000000010 */
[----:B------:R-:W-:Y:S02]  /*4780*/  DFMA R52, R22, R142, R52 ;  /* 0x0000008e1634722b */ /* 0x000fe40000000034 */
[----:B------:R-:W-:Y:S02]  /*4790*/  DFMA R148, R18, R30, R148 ;  /* 0x0000001e1294722b */ /* 0x000fe40000000094 */
[----:B------:R-:W-:Y:S02]  /*47a0*/  DFMA R20, R2, R4, R20 ;  /* 0x000000040214722b */ /* 0x000fe40000000014 */
[C---:B------:R-:W-:Y:S02]  /*47b0*/  DFMA R12, R10.reuse, R152, R12 ;  /* 0x000000980a0c722b */ /* 0x040fe4000000000c */
[----:B------:R-:W-:Y:S02]  /*47c0*/  DFMA R40, R10, R110, R40 ;  /* 0x0000006e0a28722b */ /* 0x000fe40000000028 */
[----:B------:R-:W-:-:S02]  /*47d0*/  DFMA R144, R18, R142, R144 ;  /* 0x0000008e1290722b */ /* 0x000fc40000000090 */
[C---:B------:R-:W-:Y:S02]  /*47e0*/  DMUL R16, R14.reuse, R16 ;  /* 0x000000100e107228 */ /* 0x040fe40000000000 */
[C---:B------:R-:W-:Y:S02]  /*47f0*/  DMUL R52, R14.reuse, R52 ;  /* 0x000000340e347228 */ /* 0x040fe40000000000 */
[----:B------:R-:W-:Y:S02]  /*4800*/  DMUL R58, R14, R58 ;  /* 0x0000003a0e3a7228 */ /* 0x000fe40000000000 */
[----:B------:R-:W-:Y:S02]  /*4810*/  DFMA R60, R10, R146, R60 ;  /* 0x000000920a3c722b */ /* 0x000fe4000000003c */
[----:B------:R-:W-:Y:S02]  /*4820*/  DMUL R4, R56, R128 ;  /* 0x0000008038047228 */ /* 0x000fe40000000000 */
[----:B------:R-:W-:-:S02]  /*4830*/  DFMA R152, R6, R152, R156 ;  /* 0x000000980698722b */ /* 0x000fc4000000009c */
[----:B------:R-:W-:Y:S02]  /*4840*/  DFMA R24, R6, R110, R24 ;  /* 0x0000006e0618722b */ /* 0x000fe40000000018 */
[C---:B------:R-:W-:Y:S02]  /*4850*/  DMUL R16, R14.reuse, R16 ;  /* 0x000000100e107228 */ /* 0x040fe40000000000 */
[C---:B------:R-:W-:Y:S02]  /*4860*/  DMUL R52, R14.reuse, R52 ;  /* 0x000000340e347228 */ /* 0x040fe40000000000 */
[C---:B------:R-:W-:Y:S02]  /*4870*/  DMUL R58, R14.reuse, R58 ;  /* 0x0000003a0e3a7228 */ /* 0x040fe40000000000 */
[C---:B------:R-:W-:Y:S02]  /*4880*/  DMUL R148, R14.reuse, R148 ;  /* 0x000000940e947228 */ /* 0x040fe40000000000 */
[----:B------:R-:W-:-:S02]  /*4890*/  DMUL R144, R14, R144 ;  /* 0x000000900e907228 */ /* 0x000fc40000000000 */
[C---:B------:R-:W-:Y:S02]  /*48a0*/  DMUL R12, R2.reuse, R12 ;  /* 0x0000000c020c7228 */ /* 0x040fe40000000000 */
[C---:B------:R-:W-:Y:S02]  /*48b0*/  DMUL R40, R2.reuse, R40 ;  /* 0x0000002802287228 */ /* 0x040fe40000000000 */
[----:B------:R-:W-:Y:S02]  /*48c0*/  DMUL R60, R2, R60 ;  /* 0x0000003c023c7228 */ /* 0x000fe40000000000 */
[----:B------:R-:W-:Y:S02]  /*48d0*/  DFMA R4, R46, R138, R4 ;  /* 0x0000008a2e04722b */ /* 0x000fe40000000004 */
[C---:B------:R-:W-:Y:S02]  /*48e0*/  DFMA R12, R2.reuse, R12, R16 ;  /* 0x0000000c020c722b */ /* 0x040fe40000000010 */
[----:B------:R-:W-:-:S02]  /*48f0*/  DFMA R148, R2, R152, R148 ;  /* 0x000000980294722b */ /* 0x000fc40000000094 */
[C---:B------:R-:W-:Y:S02]  /*4900*/  DFMA R40, R2.reuse, R40, R52 ;  /* 0x000000280228722b */ /* 0x040fe40000000034 */
[C---:B------:R-:W-:Y:S02]  /*4910*/  DFMA R24, R2.reuse, R24, R144 ;  /* 0x000000180218722b */ /* 0x040fe40000000090 */
[----:B------:R-:W-:Y:S02]  /*4920*/  DFMA R58, R2, R60, R58 ;  /* 0x0000003c023a722b */ /* 0x000fe4000000003a */
[----:B------:R-:W-:Y:S02]  /*4930*/  DMUL R4, R28, R4 ;  /* 0x000000041c047228 */ /* 0x000fe40000000000 */
[C---:B------:R-:W-:Y:S02]  /*4940*/  DMUL R2, R56.reuse, R134 ;  /* 0x0000008638027228 */ /* 0x040fe40000000000 */
[----:B------:R-:W-:-:S02]  /*4950*/  DMUL R56, R56, R130 ;  /* 0x0000008238387228 */ /* 0x000fc40000000000 */
[----:B------:R-:W-:Y:S02]  /*4960*/  DMUL R6, R54, R38 ;  /* 0x0000002636067228 */ /* 0x000fe40000000000 */
[----:B------:R-:W-:Y:S02]  /*4970*/  DFMA R40, R28, R4, R40 ;  /* 0x000000041c28722b */ /* 0x000fe40000000028 */
[----:B------:R-:W-:Y:S02]  /*4980*/  DFMA R2, R46, R32, R2 ;  /* 0x000000202e02722b */ /* 0x000fe40000000002 */
[----:B------:R-:W-:Y:S02]  /*4990*/  DMUL R4, R54, R112 ;  /* 0x0000007036047228 */ /* 0x000fe40000000000 */
[C---:B------:R-:W-:Y:S02]  /*49a0*/  DMUL R134, R44.reuse, R134 ;  /* 0x000000862c867228 */ /* 0x040fe40000000000 */
[----:B------:R-:W-:-:S02]  /*49b0*/  DMUL R128, R44, R128 ;  /* 0x000000802c807228 */ /* 0x000fc40000000000 */
[----:B------:R-:W-:Y:S02]  /*49c0*/  DFMA R56, R46, R136, R56 ;  /* 0x000000882e38722b */ /* 0x000fe40000000038 */
[----:B------:R-:W-:Y:S02]  /*49d0*/  DMUL R54, R54, R50 ;  /* 0x0000003236367228 */ /* 0x000fe40000000000 */
[----:B------:R-:W-:Y:S02]  /*49e0*/  DMUL R44, R44, R130 ;  /* 0x000000822c2c7228 */ /* 0x000fe40000000000 */
[----:B------:R-:W-:Y:S02]  /*49f0*/  DMUL R2, R28, R2 ;  /* 0x000000021c027228 */ /* 0x000fe40000000000 */
[----:B------:R-:W-:Y:S02]  /*4a00*/  DFMA R4, R86, R36, R4 ;  /* 0x000000245604722b */ /* 0x000fe40000000004 */
[----:B------:R-:W-:-:S02]  /*4a10*/  DFMA R134, R42, R32, R134 ;  /* 0x000000202a86722b */ /* 0x000fc40000000086 */
[----:B------:R-:W-:Y:S02]  /*4a20*/  DFMA R128, R42, R138, R128 ;  /* 0x0000008a2a80722b */ /* 0x000fe40000000080 */
[----:B------:R-:W-:Y:S02]  /*4a30*/  DMUL R56, R28, R56 ;  /* 0x000000381c387228 */ /* 0x000fe40000000000 */
[C---:B------:R-:W-:Y:S02]  /*4a40*/  DMUL R112, R88.reuse, R112 ;  /* 0x0000007058707228 */ /* 0x040fe40000000000 */
[----:B------:R-:W-:Y:S02]  /*4a50*/  DMUL R38, R88, R38 ;  /* 0x0000002658267228 */ /* 0x000fe40000000000 */
[C---:B------:R-:W-:Y:S02]  /*4a60*/  DFMA R6, R86.reuse, R126, R6 ;  /* 0x0000007e5606722b */ /* 0x040fe40000000006 */
[----:B------:R-:W-:-:S02]  /*4a70*/  DFMA R54, R86, R154, R54 ;  /* 0x0000009a5636722b */ /* 0x000fc40000000036 */
[----:B------:R-:W-:Y:S02]  /*4a80*/  DFMA R44, R42, R136, R44 ;  /* 0x000000882a2c722b */ /* 0x000fe4000000002c */
[----:B------:R-:W-:Y:S02]  /*4a90*/  DMUL R50, R88, R50 ;  /* 0x0000003258327228 */ /* 0x000fe40000000000 */
[----:B------:R-:W-:Y:S02]  /*4aa0*/  DFMA R2, R28, R2, R12 ;  /* 0x000000021c02722b */ /* 0x000fe4000000000c */
[----:B------:R-:W-:Y:S02]  /*4ab0*/  DMUL R4, R8, R4 ;  /* 0x0000000408047228 */ /* 0x000fe40000000000 */
[C---:B------:R-:W-:Y:S02]  /*4ac0*/  DFMA R134, R28.reuse, R134, R148 ;  /* 0x000000861c86722b */ /* 0x040fe40000000094 */
[----:B------:R-:W-:-:S02]  /*4ad0*/  DFMA R24, R28, R128, R24 ;  /* 0x000000801c18722b */ /* 0x000fc40000000018 */
[----:B------:R-:W-:Y:S02]  /*4ae0*/  DFMA R56, R28, R56, R58 ;  /* 0x000000381c38722b */ /* 0x000fe4000000003a */
[C---:B------:R-:W-:Y:S02]  /*4af0*/  DFMA R112, R90.reuse, R36, R112 ;  /* 0x000000245a70722b */ /* 0x040fe40000000070 */
[----:B------:R-:W-:Y:S02]  /*4b00*/  DFMA R38, R90, R126, R38 ;  /* 0x0000007e5a26722b */ /* 0x000fe40000000026 */
[C---:B------:R-:W-:Y:S02]  /*4b10*/  DMUL R6, R8.reuse, R6 ;  /* 0x0000000608067228 */ /* 0x040fe40000000000 */
[----:B------:R-:W-:Y:S02]  /*4b20*/  DMUL R54, R8, R54 ;  /* 0x0000003608367228 */ /* 0x000fe40000000000 */
[----:B------:R-:W-:-:S02]  /*4b30*/  DFMA R20, R28, R44, R20 ;  /* 0x0000002c1c14722b */ /* 0x000fc40000000014 */
[----:B------:R-:W-:Y:S02]  /*4b40*/  DFMA R50, R90, R154, R50 ;  /* 0x0000009a5a32722b */ /* 0x000fe40000000032 */
[C---:B------:R-:W-:Y:S02]  /*4b50*/  DFMA R2, R8.reuse, R4, R2 ;  /* 0x000000040802722b */ /* 0x040fe40000000002 */
[C---:B------:R-:W-:Y:S02]  /*4b60*/  DFMA R12, R8.reuse, R112, R134 ;  /* 0x00000070080c722b */ /* 0x040fe40000000086 */
[C---:B------:R-:W-:Y:S02]  /*4b70*/  DFMA R6, R8.reuse, R6, R40 ;  /* 0x000000060806722b */ /* 0x040fe40000000028 */
[C---:B------:R-:W-:Y:S02]  /*4b80*/  DFMA R10, R8.reuse, R38, R24 ;  /* 0x00000026080a722b */ /* 0x040fe40000000018 */
[----:B------:R-:W-:-:S02]  /*4b90*/  DFMA R4, R8, R54, R56 ;  /* 0x000000360804722b */ /* 0x000fc40000000038 */
[----:B------:R-:W-:-:S11]  /*4ba0*/  DFMA R8, R8, R50, R20 ;  /* 0x000000320808722b */ /* 0x000fd60000000014 */
.L_x_19:
[----:B------:R-:W0:Y:S01]  /*4bb0*/  LDC R27, c[0x0][0x390] ;  /* 0x0000e400ff1b7b82 */ /* 0x000e220000000800 */
[----:B------:R-:W1:Y:S01]  /*4bc0*/  LDCU UR5, c[0x0][0x380] ;  /* 0x00007000ff0577ac */ /* 0x000e620008000800 */
[----:B------:R-:W-:Y:S01]  /*4bd0*/  IMAD.MOV.U32 R25, RZ, RZ, 0x1 ;  /* 0x00000001ff197424 */ /* 0x000fe200078e00ff */
[----:B------:R-:W-:-:S05]  /*4be0*/  UMOV UR4, URZ ;  /* 0x000000ff00047c82 */ /* 0x000fca0008000000 */
[----:B------:R-:W2:Y:S01]  /*4bf0*/  LDC R29, c[0x0][0x3b0] ;  /* 0x0000ec00ff1d7b82 */ /* 0x000ea20000000800 */
[----:B-1----:R-:W-:Y:S02]  /*4c00*/  ULOP3.LUT UR10, UR5, 0xf, URZ, 0xc0, !UPT ;  /* 0x0000000f050a7892 */ /* 0x002fe4000f8ec0ff */
[----:B------:R-:W-:Y:S01]  /*4c10*/  ULOP3.LUT UR5, UR5, 0x7, URZ, 0xc0, !UPT ;  /* 0x0000000705057892 */ /* 0x000fe2000f8ec0ff */
[----:B0-----:R-:W-:-:S05]  /*4c20*/  VIADD R27, R27, 0x1 ;  /* 0x000000011b1b7836 */ /* 0x001fca0000000000 */
[C---:B------:R-:W-:Y:S02]  /*4c30*/  LOP3.LUT R26, R27.reuse, 0xf, RZ, 0xc0, !PT ;  /* 0x0000000f1b1a7812 */ /* 0x040fe400078ec0ff */
[----:B------:R-:W-:Y:S01]  /*4c40*/  LOP3.LUT R27, R27, 0x7, RZ, 0xc0, !PT ;  /* 0x000000071b1b7812 */ /* 0x000fe200078ec0ff */
[----:B--2---:R-:W-:-:S05]  /*4c50*/  VIADD R29, R29, 0x1 ;  /* 0x000000011d1d7836 */ /* 0x004fca0000000000 */
[C---:B------:R-:W-:Y:S02]  /*4c60*/  LOP3.LUT R28, R29.reuse, 0xf, RZ, 0xc0, !PT ;  /* 0x0000000f1d1c7812 */ /* 0x040fe400078ec0ff */
[----:B------:R-:W-:-:S07]  /*4c70*/  LOP3.LUT R29, R29, 0x7, RZ, 0xc0, !PT ;  /* 0x000000071d1d7812 */ /* 0x000fce00078ec0ff */
.L_x_134:
[----:B------:R-:W-:Y:S01]  /*4c80*/  LOP3.LUT P0, RZ, R25, 0xff, RZ, 0xc0, !PT ;  /* 0x000000ff19ff7812 */ /* 0x000fe2000780c0ff */
[----:B------:R-:W-:Y:S01]  /*4c90*/  UIADD3 UR4, UPT, UPT, UR4, 0x1, URZ ;  /* 0x0000000104047890 */ /* 0x000fe2000fffe0ff */
[----:B------:R-:W-:Y:S01]  /*4ca0*/  BSSY.RECONVERGENT B0, `(.L_x_50) ;  /* 0x0000591000007945 */ /* 0x000fe20003800200 */
[----:B------:R-:W-:Y:S02]  /*4cb0*/  PRMT R14, RZ, 0x7610, R14 ;  /* 0x00007610ff0e7816 */ /* 0x000fe4000000000e */
[----:B------:R-:W-:-:S08]  /*4cc0*/  UISETP.NE.AND UP1, UPT, UR4, 0x33, UPT ;  /* 0x000000330400788c */ /* 0x000fd0000bf25270 */
[----:B------:R-:W-:Y:S05]  /*4cd0*/  @!P0 BRA `(.L_x_51) ;  /* 0x0000005800348947 */ /* 0x000fea0003800000 */
[----:B------:R-:W-:Y:S01]  /*4ce0*/  DADD R20, R124, -R2 ;  /* 0x000000007c147229 */ /* 0x000fe20000000802 */
[----:B------:R-:W-:Y:S01]  /*4cf0*/  BSSY.RECONVERGENT B1, `(.L_x_52) ;  /* 0x0000007000017945 */ /* 0x000fe20003800200 */
[----:B------:R-:W-:Y:S02]  /*4d00*/  DADD R18, R118, -R6 ;  /* 0x0000000076127229 */ /* 0x000fe40000000806 */
[----:B------:R-:W-:-:S04]  /*4d10*/  DADD R16, R116, -R4 ;  /* 0x0000000074107229 */ /* 0x000fc80000000804 */
[----:B------:R-:W-:-:S10]  /*4d20*/  DADD R14, -RZ, |R20| ;  /* 0x00000000ff0e7229 */ /* 0x000fd40000000514 */
[----:B------:R-:W-:Y:S01]  /*4d30*/  IMAD.MOV.U32 R30, RZ, RZ, R14 ;  /* 0x000000ffff1e7224 */ /* 0x000fe200078e000e */
[----:B------:R-:W-:-:S07]  /*4d40*/  MOV R14, 0x4d60 ;  /* 0x00004d60000e7802 */ /* 0x000fce0000000f00 */
[----:B------:R-:W-:Y:S05]  /*4d50*/  CALL.REL.NOINC `($_Z6runGeo5Orbit6Poly1dS0_15OutputImageArrs14InputImageArrsii$__internal_accurate_pow) ;  /* 0x000000ac00b47944 */ /* 0x000fea0003c00000 */
[----:B------:R-:W-:Y:S05]  /*4d60*/  BSYNC.RECONVERGENT B1 ;  /* 0x0000000000017941 */ /* 0x000fea0003800200 */
.L_x_52:
[C---:B------:R-:W-:Y:S01]  /*4d70*/  DADD R14, R20.reuse, 2 ;  /* 0x40000000140e7429 */ /* 0x040fe20000000000 */
[----:B------:R-:W-:Y:S01]  /*4d80*/  BSSY.RECONVERGENT B1, `(.L_x_53) ;  /* 0x000000e000017945 */ /* 0x000fe20003800200 */
[----:B------:R-:W-:-:S06]  /*4d90*/  DSETP.NEU.AND P0, PT, R20, RZ, PT ;  /* 0x000000ff1400722a */ /* 0x000fcc0003f0d000 */
[----:B------:R-:W-:Y:S02]  /*4da0*/  FSEL R22, R24, RZ, P0 ;  /* 0x000000ff18167208 */ /* 0x000fe40000000000 */
[----:B------:R-:W-:Y:S02]  /*4db0*/  LOP3.LUT R14, R15, 0x7ff00000, RZ, 0xc0, !PT ;  /* 0x7ff000000f0e7812 */ /* 0x000fe400078ec0ff */
[----:B------:R-:W-:Y:S02]  /*4dc0*/  FSEL R23, R33, RZ, P0 ;  /* 0x000000ff21177208 */ /* 0x000fe40000000000 */
[----:B------:R-:W-:Y:S01]  /*4dd0*/  ISETP.NE.AND P1, PT, R14, 0x7ff00000, PT ;  /* 0x7ff000000e00780c */ /* 0x000fe20003f25270 */
[----:B------:R-:W-:-:S12]  /*4de0*/  DADD R14, -RZ, |R18| ;  /* 0x00000000ff0e7229 */ /* 0x000fd80000000512 */
[----:B------:R-:W-:Y:S05]  /*4df0*/  @P1 BRA `(.L_x_54) ;  /* 0x0000000000181947 */ /* 0x000fea0003800000 */
[----:B------:R-:W-:-:S14]  /*4e00*/  DSETP.NAN.AND P0, PT, R20, R20, PT ;  /* 0x000000141400722a */ /* 0x000fdc0003f08000 */
[----:B------:R-:W-:Y:S01]  /*4e10*/  @P0 DADD R22, R20, 2 ;  /* 0x4000000014160429 */ /* 0x000fe20000000000 */
[----:B------:R-:W-:Y:S10]  /*4e20*/  @P0 BRA `(.L_x_54) ;  /* 0x00000000000c0947 */ /* 0x000ff40003800000 */
[----:B------:R-:W-:-:S14]  /*4e30*/  DSETP.NEU.AND P0, PT, |R20|, +INF , PT ;  /* 0x7ff000001400742a */ /* 0x000fdc0003f0d200 */
[----:B------:R-:W-:Y:S02]  /*4e40*/  @!P0 IMAD.MOV.U32 R22, RZ, RZ, 0x0 ;  /* 0x00000000ff168424 */ /* 0x000fe400078e00ff */
[----:B------:R-:W-:-:S07]  /*4e50*/  @!P0 IMAD.MOV.U32 R23, RZ, RZ, 0x7ff00000 ;  /* 0x7ff00000ff178424 */ /* 0x000fce00078e00ff */
.L_x_54:
[----:B------:R-:W-:Y:S05]  /*4e60*/  BSYNC.RECONVERGENT B1 ;  /* 0x0000000000017941 */ /* 0x000fea0003800200 */
.L_x_53:
[----:B------:R-:W-:Y:S01]  /*4e70*/  BSSY.RECONVERGENT B1, `(.L_x_55) ;  /* 0x0000004000017945 */ /* 0x000fe20003800200 */
[----:B------:R-:W-:Y:S01]  /*4e80*/  IMAD.MOV.U32 R30, RZ, RZ, R14 ;  /* 0x000000ffff1e7224 */ /* 0x000fe200078e000e */
[----:B------:R-:W-:-:S07]  /*4e90*/  MOV R14, 0x4eb0 ;  /* 0x00004eb0000e7802 */ /* 0x000fce0000000f00 */
[----:B------:R-:W-:Y:S05]  /*4ea0*/  CALL.REL.NOINC `($_Z6runGeo5Orbit6Poly1dS0_15OutputImageArrs14InputImageArrsii$__internal_accurate_pow) ;  /* 0x000000ac00607944 */ /* 0x000fea0003c00000 */
[----:B------:R-:W-:Y:S05]  /*4eb0*/  BSYNC.RECONVERGENT B1 ;  /* 0x0000000000017941 */ /* 0x000fea0003800200 */
.L_x_55:
[C---:B------:R-:W-:Y:S01]  /*4ec0*/  DADD R14, R18.reuse, 2 ;  /* 0x40000000120e7429 */ /* 0x040fe20000000000 */
[----:B------:R-:W-:Y:S01]  /*4ed0*/  BSSY.RECONVERGENT B1, `(.L_x_56) ;  /* 0x0000012000017945 */ /* 0x000fe20003800200 */
[----:B------:R-:W-:Y:S02]  /*4ee0*/  DSETP.NEU.AND P0, PT, R18, RZ, PT ;  /* 0x000000ff1200722a */ /* 0x000fe40003f0d000 */
[----:B------:R-:W-:Y:S02]  /*4ef0*/  DSETP.NEU.AND P3, PT, R20, 1, PT ;  /* 0x3ff000001400742a */ /* 0x000fe40003f6d000 */
[----:B------:R-:W-:Y:S02]  /*4f00*/  DSETP.NEU.AND P2, PT, R18, 1, PT ;  /* 0x3ff000001200742a */ /* 0x000fe40003f4d000 */
[----:B------:R-:W-:Y:S02]  /*4f10*/  DADD R30, -RZ, |R16| ;  /* 0x00000000ff1e7229 */ /* 0x000fe40000000510 */
[----:B------:R-:W-:-:S02]  /*4f20*/  LOP3.LUT R14, R15, 0x7ff00000, RZ, 0xc0, !PT ;  /* 0x7ff000000f0e7812 */ /* 0x000fc400078ec0ff */
[----:B------:R-:W-:Y:S02]  /*4f30*/  FSEL R15, R33, RZ, P0 ;  /* 0x000000ff210f7208 */ /* 0x000fe40000000000 */
[----:B------:R-:W-:Y:S02]  /*4f40*/  ISETP.NE.AND P1, PT, R14, 0x7ff00000, PT ;  /* 0x7ff000000e00780c */ /* 0x000fe40003f25270 */
[----:B------:R-:W-:Y:S02]  /*4f50*/  FSEL R14, R24, RZ, P0 ;  /* 0x000000ff180e7208 */ /* 0x000fe40000000000 */
[----:B------:R-:W-:Y:S02]  /*4f60*/  FSEL R22, R22, RZ, P3 ;  /* 0x000000ff16167208 */ /* 0x000fe40001800000 */
[----:B------:R-:W-:-:S07]  /*4f70*/  FSEL R23, R23, 1.875, P3 ;  /* 0x3ff0000017177808 */ /* 0x000fce0001800000 */
[----:B------:R-:W-:Y:S05]  /*4f80*/  @P1 BRA `(.L_x_57) ;  /* 0x0000000000181947 */ /* 0x000fea0003800000 */
[----:B------:R-:W-:-:S14]  /*4f90*/  DSETP.NAN.AND P0, PT, R18, R18, PT ;  /* 0x000000121200722a */ /* 0x000fdc0003f08000 */
[----:B------:R-:W-:Y:S01]  /*4fa0*/  @P0 DADD R14, R18, 2 ;  /* 0x40000000120e0429 */ /* 0x000fe20000000000 */
[----:B------:R-:W-:Y:S10]  /*4fb0*/  @P0 BRA `(.L_x_57) ;  /* 0x00000000000c0947 */ /* 0x000ff40003800000 */
[----:B------:R-:W-:-:S14]  /*4fc0*/  DSETP.NEU.AND P0, PT, |R18|, +INF , PT ;  /* 0x7ff000001200742a */ /* 0x000fdc0003f0d200 */
[----:B------:R-:W-:Y:S02]  /*4fd0*/  @!P0 IMAD.MOV.U32 R14, RZ, RZ, 0x0 ;  /* 0x00000000ff0e8424 */ /* 0x000fe400078e00ff */
[----:B------:R-:W-:-:S07]  /*4fe0*/  @!P0 IMAD.MOV.U32 R15, RZ, RZ, 0x7ff00000 ;  /* 0x7ff00000ff0f8424 */ /* 0x000fce00078e00ff */
.L_x_57:
[----:B------:R-:W-:Y:S05]  /*4ff0*/  BSYNC.RECONVERGENT B1 ;  /* 0x0000000000017941 */ /* 0x000fea0003800200 */
.L_x_56:
[----:B------:R-:W-:Y:S01]  /*5000*/  FSEL R14, R14, RZ, P2 ;  /* 0x000000ff0e0e7208 */ /* 0x000fe20001000000 */
[----:B------:R-:W-:Y:S01]  /*5010*/  BSSY.RECONVERGENT B1, `(.L_x_58) ;  /* 0x0000006000017945 */ /* 0x000fe20003800200 */
[----:B------:R-:W-:-:S06]  /*5020*/  FSEL R15, R15, 1.875, P2 ;  /* 0x3ff000000f0f7808 */ /* 0x000fcc0001000000 */
[----:B------:R-:W-:Y:S01]  /*5030*/  DADD R22, R22, R14 ;  /* 0x0000000016167229 */ /* 0x000fe2000000000e */
[----:B------:R-:W-:Y:S01]  /*5040*/  IMAD.MOV.U32 R15, RZ, RZ, R31 ;  /* 0x000000ffff0f7224 */ /* 0x000fe200078e001f */
[----:B------:R-:W-:-:S09]  /*5050*/  MOV R14, 0x5070 ;  /* 0x00005070000e7802 */ /* 0x000fd20000000f00 */
[----:B------:R-:W-:Y:S05]  /*5060*/  CALL.REL.NOINC `($_Z6runGeo5Orbit6Poly1dS0_15OutputImageArrs14InputImageArrsii$__internal_accurate_pow) ;  /* 0x000000a800f07944 */ /* 0x000fea0003c00000 */
[----:B------:R-:W-:Y:S05]  /*5070*/  BSYNC.RECONVERGENT B1 ;  /* 0x0000000000017941 */ /* 0x000fea0003800200 */
.L_x_58:
[C---:B------:R-:W-:Y:S01]  /*5080*/  DADD R14, R16.reuse, 2 ;  /* 0x40000000100e7429 */ /* 0x040fe20000000000 */
[----:B------:R-:W-:Y:S01]  /*5090*/  BSSY.RECONVERGENT B1, `(.L_x_59) ;  /* 0x000000e000017945 */ /* 0x000fe20003800200 */
[C---:B------:R-:W-:Y:S02]  /*50a0*/  DSETP.NEU.AND P0, PT, R16.reuse, RZ, PT ;  /* 0x000000ff1000722a */ /* 0x040fe40003f0d000 */
[----:B------:R-:W-:-:S06]  /*50b0*/  DSETP.NEU.AND P2, PT, R16, 1, PT ;  /* 0x3ff000001000742a */ /* 0x000fcc0003f4d000 */
[----:B------:R-:W-:Y:S02]  /*50c0*/  LOP3.LUT R14, R15, 0x7ff00000, RZ, 0xc0, !PT ;  /* 0x7ff000000f0e7812 */ /* 0x000fe400078ec0ff */
[----:B------:R-:W-:Y:S02]  /*50d0*/  FSEL R15, R33, RZ, P0 ;  /* 0x000000ff210f7208 */ /* 0x000fe40000000000 */
[----:B------:R-:W-:Y:S02]  /*50e0*/  ISETP.NE.AND P1, PT, R14, 0x7ff00000, PT ;  /* 0x7ff000000e00780c */ /* 0x000fe40003f25270 */
[----:B------:R-:W-:-:S11]  /*50f0*/  FSEL R14, R24, RZ, P0 ;  /* 0x000000ff180e7208 */ /* 0x000fd60000000000 */
[----:B------:R-:W-:Y:S05]  /*5100*/  @P1 BRA `(.L_x_60) ;  /* 0x0000000000181947 */ /* 0x000fea0003800000 */
[----:B------:R-:W-:-:S14]  /*5110*/  DSETP.NAN.AND P0, PT, R16, R16, PT ;  /* 0x000000101000722a */ /* 0x000fdc0003f08000 */
[----:B------:R-:W-:Y:S01]  /*5120*/  @P0 DADD R14, R16, 2 ;  /* 0x40000000100e0429 */ /* 0x000fe20000000000 */
[----:B------:R-:W-:Y:S10]  /*5130*/  @P0 BRA `(.L_x_60) ;  /* 0x00000000000c0947 */ /* 0x000ff40003800000 */
[----:B------:R-:W-:-:S14]  /*5140*/  DSETP.NEU.AND P0, PT, |R16|, +INF , PT ;  /* 0x7ff000001000742a */ /* 0x000fdc0003f0d200 */
[----:B------:R-:W-:Y:S02]  /*5150*/  @!P0 IMAD.MOV.U32 R14, RZ, RZ, 0x0 ;  /* 0x00000000ff0e8424 */ /* 0x000fe400078e00ff */
[----:B------:R-:W-:-:S07]  /*5160*/  @!P0 IMAD.MOV.U32 R15, RZ, RZ, 0x7ff00000 ;  /* 0x7ff00000ff0f8424 */ /* 0x000fce00078e00ff */
.L_x_60:
[----:B------:R-:W-:Y:S05]  /*5170*/  BSYNC.RECONVERGENT B1 ;  /* 0x0000000000017941 */ /* 0x000fea0003800200 */
.L_x_59:
[----:B------:R-:W-:Y:S01]  /*5180*/  FSEL R14, R14, RZ, P2 ;  /* 0x000000ff0e0e7208 */ /* 0x000fe20001000000 */
[----:B------:R-:W-:Y:S01]  /*5190*/  IMAD.MOV.U32 R30, RZ, RZ, 0x0 ;  /* 0x00000000ff1e7424 */ /* 0x000fe200078e00ff */
[----:B------:R-:W-:Y:S01]  /*51a0*/  FSEL R15, R15, 1.875, P2 ;  /* 0x3ff000000f0f7808 */ /* 0x000fe20001000000 */
[----:B------:R-:W-:Y:S01]  /*51b0*/  IMAD.MOV.U32 R31, RZ, RZ, 0x3fd80000 ;  /* 0x3fd80000ff1f7424 */ /* 0x000fe200078e00ff */
[----:B------:R-:W0:Y:S01]  /*51c0*/  LDCU UR6, c[0x0][0x390] ;  /* 0x00007200ff0677ac */ /* 0x000e220008000800 */
[----:B------:R-:W-:Y:S03]  /*51d0*/  BSSY.RECONVERGENT B1, `(.L_x_61) ;  /* 0x0000018000017945 */ /* 0x000fe60003800200 */
[----:B------:R-:W-:-:S06]  /*51e0*/  DADD R32, R22, R14 ;  /* 0x0000000016207229 */ /* 0x000fcc000000000e */
[----:B------:R-:W1:Y:S04]  /*51f0*/  MUFU.RSQ64H R23, R33 ;  /* 0x0000002100177308 */ /* 0x000e680000001c00 */
[----:B------:R-:W-:Y:S01]  /*5200*/  VIADD R22, R33, 0xfcb00000 ;  /* 0xfcb0000021167836 */ /* 0x000fe20000000000 */
[----:B0-----:R-:W-:-:S04]  /*5210*/  ISETP.LE.AND P1, PT, RZ, UR6, PT ;  /* 0x00000006ff007c0c */ /* 0x001fc8000bf23270 */
[----:B------:R-:W-:Y:S01]  /*5220*/  ISETP.GE.U32.AND P0, PT, R22, 0x7ca00000, PT ;  /* 0x7ca000001600780c */ /* 0x000fe20003f06070 */
[----:B-1----:R-:W-:-:S08]  /*5230*/  DMUL R14, R22, R22 ;  /* 0x00000016160e7228 */ /* 0x002fd00000000000 */
        /* <DEDUP_REMOVED lines=13> */
[----:B------:R-:W-:-:S07]  /*5310*/  IMAD.MOV.U32 R15, RZ, RZ, R39 ;  /* 0x000000ffff0f7224 */ /* 0x000fce00078e0027 */
[----:B------:R-:W-:Y:S05]  /*5320*/  CALL.REL.NOINC `($__internal_2_$__cuda_sm20_dsqrt_rn_f64_mediumpath_v1) ;  /* 0x000000a400887944 */ /* 0x000fea0003c00000 */
[----:B------:R-:W-:Y:S02]  /*5330*/  IMAD.MOV.U32 R14, RZ, RZ, R36 ;  /* 0x000000ffff0e7224 */ /* 0x000fe400078e0024 */
[----:B------:R-:W-:-:S07]  /*5340*/  IMAD.MOV.U32 R15, RZ, RZ, R37 ;  /* 0x000000ffff0f7224 */ /* 0x000fce00078e0025 */
.L_x_62:
[----:B------:R-:W-:Y:S05]  /*5350*/  BSYNC.RECONVERGENT B1 ;  /* 0x0000000000017941 */ /* 0x000fea0003800200 */
.L_x_61:
[----:B------:R-:W0:Y:S01]  /*5360*/  LDCU UR11, c[0x0][0x3a4] ;  /* 0x00007480ff0b77ac */ /* 0x000e220008000800 */
[----:B------:R-:W1:Y:S01]  /*5370*/  LDC.64 R32, c[0x0][0x3a0] ;  /* 0x0000e800ff207b82 */ /* 0x000e620000000a00 */
[----:B------:R-:W-:Y:S01]  /*5380*/  IMAD.MOV.U32 R22, RZ, RZ, 0x1 ;  /* 0x00000001ff167424 */ /* 0x000fe200078e00ff */
[----:B------:R-:W-:Y:S01]  /*5390*/  BSSY.RECONVERGENT B2, `(.L_x_63) ;  /* 0x0000015000027945 */ /* 0x000fe20003800200 */
[----:B------:R-:W2:Y:S01]  /*53a0*/  LDCU.64 UR6, c[0x0][0x398] ;  /* 0x00007300ff0677ac */ /* 0x000ea20008000a00 */
[----:B0-----:R-:W1:Y:S01]  /*53b0*/  MUFU.RCP64H R23, UR11 ;  /* 0x0000000b00177d08 */ /* 0x001e620008001800 */
[----:B--2---:R-:W-:-:S10]  /*53c0*/  DADD R130, R14, -UR6 ;  /* 0x800000060e827e29 */ /* 0x004fd40008000000 */
[----:B------:R-:W-:Y:S01]  /*53d0*/  FSETP.GEU.AND P2, PT, |R131|, 6.5827683646048100446e-37, PT ;  /* 0x036000008300780b */ /* 0x000fe20003f4e200 */
[----:B-1----:R-:W-:-:S08]  /*53e0*/  DFMA R30, R22, -R32, 1 ;  /* 0x3ff00000161e742b */ /* 0x002fd00000000820 */
[----:B------:R-:W-:-:S08]  /*53f0*/  DFMA R30, R30, R30, R30 ;  /* 0x0000001e1e1e722b */ /* 0x000fd0000000001e */
[----:B------:R-:W-:-:S08]  /*5400*/  DFMA R30, R22, R30, R22 ;  /* 0x0000001e161e722b */ /* 0x000fd00000000016 */
[----:B------:R-:W-:-:S08]  /*5410*/  DFMA R22, R30, -R32, 1 ;  /* 0x3ff000001e16742b */ /* 0x000fd00000000820 */
[----:B------:R-:W-:-:S08]  /*5420*/  DFMA R22, R30, R22, R30 ;  /* 0x000000161e16722b */ /* 0x000fd0000000001e */
[----:B------:R-:W-:-:S08]  /*5430*/  DMUL R132, R130, R22 ;  /* 0x0000001682847228 */ /* 0x000fd00000000000 */
[----:B------:R-:W-:-:S08]  /*5440*/  DFMA R30, R132, -R32, R130 ;  /* 0x80000020841e722b */ /* 0x000fd00000000082 */
[----:B------:R-:W-:-:S10]  /*5450*/  DFMA R132, R22, R30, R132 ;  /* 0x0000001e1684722b */ /* 0x000fd40000000084 */
[----:B------:R-:W-:-:S05]  /*5460*/  FFMA R22, RZ, UR11, R133 ;  /* 0x0000000bff167c23 */ /* 0x000fca0008000085 */
[----:B------:R-:W-:-:S13]  /*5470*/  FSETP.GT.AND P0, PT, |R22|, 1.469367938527859385e-39, PT ;  /* 0x001000001600780b */ /* 0x000fda0003f04200 */
[----:B------:R-:W-:Y:S05]  /*5480*/  @P0 BRA P2, `(.L_x_64) ;  /* 0x0000000000140947 */ /* 0x000fea0001000000 */
[----:B------:R-:W0:Y:S01]  /*5490*/  LDCU.64 UR6, c[0x0][0x3a0] ;  /* 0x00007400ff0677ac */ /* 0x000e220008000a00 */
[----:B------:R-:W-:Y:S01]  /*54a0*/  MOV R24, 0x54e0 ;  /* 0x000054e000187802 */ /* 0x000fe20000000f00 */
[----:B0-----:R-:W-:Y:S02]  /*54b0*/  IMAD.U32 R36, RZ, RZ, UR6 ;  /* 0x00000006ff247e24 */ /* 0x001fe4000f8e00ff */
[----:B------:R-:W-:-:S07]  /*54c0*/  IMAD.U32 R37, RZ, RZ, UR7 ;  /* 0x00000007ff257e24 */ /* 0x000fce000f8e00ff */
[----:B------:R-:W-:Y:S05]  /*54d0*/  CALL.REL.NOINC `($__internal_1_$__cuda_sm20_div_rn_f64_full) ;  /* 0x0000009c00b07944 */ /* 0x000fea0003c00000 */
.L_x_64:
[----:B------:R-:W-:Y:S05]  /*54e0*/  BSYNC.RECONVERGENT B2 ;  /* 0x0000000000027941 */ /* 0x000fea0003800200 */
.L_x_63:
[----:B------:R-:W-:Y:S01]  /*54f0*/  CS2R R40, SRZ ;  /* 0x0000000000287805 */ /* 0x000fe2000001ff00 */
[----:B------:R-:W-:Y:S06]  /*5500*/  @!P1 BRA `(.L_x_65) ;  /* 0x0000000800289947 */ /* 0x000fec0003800000 */
[----:B------:R-:W0:Y:S01]  /*5510*/  LDC R23, c[0x0][0x390] ;  /* 0x0000e400ff177b82 */ /* 0x000e220000000800 */
[----:B------:R-:W-:Y:S01]  /*5520*/  ISETP.NE.AND P1, PT, R26, RZ, PT ;  /* 0x000000ff1a00720c */ /* 0x000fe20003f25270 */
[----:B------:R-:W-:Y:S01]  /*5530*/  IMAD.MOV.U32 R22, RZ, RZ, RZ ;  /* 0x000000ffff167224 */ /* 0x000fe200078e00ff */
[----:B------:R-:W-:Y:S01]  /*5540*/  CS2R R40, SRZ ;  /* 0x0000000000287805 */ /* 0x000fe2000001ff00 */
[----:B------:R-:W-:Y:S02]  /*5550*/  IMAD.MOV.U32 R30, RZ, RZ, 0x0 ;  /* 0x00000000ff1e7424 */ /* 0x000fe400078e00ff */
[----:B------:R-:W-:Y:S01]  /*5560*/  IMAD.MOV.U32 R31, RZ, RZ, 0x3ff00000 ;  /* 0x3ff00000ff1f7424 */ /* 0x000fe200078e00ff */
[----:B0-----:R-:W-:-:S13]  /*5570*/  ISETP.GE.U32.AND P0, PT, R23, 0xf, PT ;  /* 0x0000000f1700780c */ /* 0x001fda0003f06070 */
[----:B------:R-:W-:Y:S05]  /*5580*/  @!P0 BRA `(.L_x_66) ;  /* 0x0000000400008947 */ /* 0x000fea0003800000 */
[----:B------:R-:W0:Y:S01]  /*5590*/  LDCU.64 UR6, c[0x0][0x3a8] ;  /* 0x00007500ff0677ac */ /* 0x000e220008000a00 */
[----:B------:R-:W-:Y:S01]  /*55a0*/  VIADD R22, R23, 0x1 ;  /* 0x0000000117167836 */ /* 0x000fe20000000000 */
[----:B------:R-:W-:Y:S01]  /*55b0*/  CS2R R40, SRZ ;  /* 0x0000000000287805 */ /* 0x000fe2000001ff00 */
[----:B------:R-:W-:Y:S02]  /*55c0*/  IMAD.MOV.U32 R30, RZ, RZ, 0x0 ;  /* 0x00000000ff1e7424 */ /* 0x000fe400078e00ff */
[----:B------:R-:W-:Y:S01]  /*55d0*/  IMAD.MOV.U32 R31, RZ, RZ, 0x3ff00000 ;  /* 0x3ff00000ff1f7424 */ /* 0x000fe200078e00ff */
[----:B------:R-:W-:-:S05]  /*55e0*/  LOP3.LUT R22, R22, 0xfffffff0, RZ, 0xc0, !PT ;  /* 0xfffffff016167812 */ /* 0x000fca00078ec0ff */
[----:B------:R-:W-:Y:S01]  /*55f0*/  IMAD.MOV R24, RZ, RZ, -R22 ;  /* 0x000000ffff187224 */ /* 0x000fe200078e0a16 */
[----:B0-----:R-:W-:-:S04]  /*5600*/  UIADD3 UR6, UP2, UPT, UR6, 0x40, URZ ;  /* 0x0000004006067890 */ /* 0x001fc8000ff5e0ff */
[----:B------:R-:W-:Y:S02]  /*5610*/  UIADD3.X UR7, UPT, UPT, URZ, UR7, URZ, UP2, !UPT ;  /* 0x00000007ff077290 */ /* 0x000fe400097fe4ff */
[----:B------:R-:W-:-:S04]  /*5620*/  IMAD.U32 R68, RZ, RZ, UR6 ;  /* 0x00000006ff447e24 */ /* 0x000fc8000f8e00ff */
[----:B------:R-:W-:-:S07]  /*5630*/  IMAD.U32 R69, RZ, RZ, UR7 ;  /* 0x00000007ff457e24 */ /* 0x000fce000f8e00ff */
.L_x_67:
        /* <DEDUP_REMOVED lines=16> */
[----:B------:R-:W-:Y:S01]  /*5740*/  DMUL R34, R30, R132 ;  /* 0x000000841e227228 */ /* 0x000fe20000000000 */
[----:B------:R-:W-:-:S05]  /*5750*/  VIADD R24, R24, 0x10 ;  /* 0x0000001018187836 */ /* 0x000fca0000000000 */
[----:B------:R-:W-:Y:S02]  /*5760*/  ISETP.NE.AND P0, PT, R24, RZ, PT ;  /* 0x000000ff1800720c */ /* 0x000fe40003f05270 */
[----:B0-----:R-:W-:-:S05]  /*5770*/  IADD3 R68, P2, PT, R68, 0x80, RZ ;  /* 0x0000008044447810 */ /* 0x001fca0007f5e0ff */
[----:B------:R-:W-:Y:S01]  /*5780*/  IMAD.X R69, RZ, RZ, R69, P2 ;  /* 0x000000ffff457224 */ /* 0x000fe200010e0645 */
[----:B--2---:R-:W-:Y:S02]  /*5790*/  DFMA R32, R32, R30, R40 ;  /* 0x0000001e2020722b */ /* 0x004fe40000000028 */
[----:B------:R-:W-:-:S06]  /*57a0*/  DMUL R30, R34, R132 ;  /* 0x00000084221e7228 */ /* 0x000fcc0000000000 */
[----:B---3--:R-:W-:Y:S02]  /*57b0*/  DFMA R32, R34, R36, R32 ;  /* 0x000000242220722b */ /* 0x008fe40000000020 */
[----:B------:R-:W-:-:S06]  /*57c0*/  DMUL R34, R30, R132 ;  /* 0x000000841e227228 */ /* 0x000fcc0000000000 */
[----:B----4-:R-:W-:Y:S02]  /*57d0*/  DFMA R32, R30, R38, R32 ;  /* 0x000000261e20722b */ /* 0x010fe40000000020 */
[----:B------:R-:W-:-:S06]  /*57e0*/  DMUL R30, R34, R132 ;  /* 0x00000084221e7228 */ /* 0x000fcc0000000000 */
[----:B-----5:R-:W-:Y:S02]  /*57f0*/  DFMA R32, R34, R42, R32 ;  /* 0x0000002a2220722b */ /* 0x020fe40000000020 */
[----:B------:R-:W-:-:S06]  /*5800*/  DMUL R34, R30, R132 ;  /* 0x000000841e227228 */ /* 0x000fcc0000000000 */
[----:B------:R-:W-:Y:S02]  /*5810*/  DFMA R32, R30, R44, R32 ;  /* 0x0000002c1e20722b */ /* 0x000fe40000000020 */
        /* <DEDUP_REMOVED lines=21> */
[----:B------:R-:W-:Y:S01]  /*5970*/  DFMA R40, R34, R66, R32 ;  /* 0x000000422228722b */ /* 0x000fe20000000020 */
[----:B------:R-:W-:Y:S10]  /*5980*/  @P0 BRA `(.L_x_67) ;  /* 0xfffffffc002c0947 */ /* 0x000ff4000383ffff */
.L_x_66:
[----:B------:R-:W-:Y:S05]  /*5990*/  @!P1 BRA `(.L_x_65) ;  /* 0x0000000400049947 */ /* 0x000fea0003800000 */
[----:B------:R-:W-:Y:S01]  /*59a0*/  VIADD R24, R26, 0xffffffff ;  /* 0xffffffff1a187836 */ /* 0x000fe20000000000 */
[----:B------:R-:W-:-:S04]  /*59b0*/  ISETP.NE.AND P1, PT, R27, RZ, PT ;  /* 0x000000ff1b00720c */ /* 0x000fc80003f25270 */
[----:B------:R-:W-:-:S13]  /*59c0*/  ISETP.GE.U32.AND P0, PT, R24, 0x7, PT ;  /* 0x000000071800780c */ /* 0x000fda0003f06070 */
[----:B------:R-:W-:Y:S05]  /*59d0*/  @!P0 BRA `(.L_x_68) ;  /* 0x00000000006c8947 */ /* 0x000fea0003800000 */
[----:B------:R-:W0:Y:S02]  /*59e0*/  LDC.64 R32, c[0x0][0x3a8] ;  /* 0x0000ea00ff207b82 */ /* 0x000e240000000a00 */
[----:B0-----:R-:W-:-:S05]  /*59f0*/  IMAD.WIDE.U32 R32, R22, 0x8, R32 ;  /* 0x0000000816207825 */ /* 0x001fca00078e0020 */
[----:B------:R-:W2:Y:S04]  /*5a00*/  LDG.E.64 R34, desc[UR8][R32.64] ;  /* 0x0000000820227981 */ /* 0x000ea8000c1e1b00 */
[----:B------:R-:W3:Y:S04]  /*5a10*/  LDG.E.64 R38, desc[UR8][R32.64+0x8] ;  /* 0x0000080820267981 */ /* 0x000ee8000c1e1b00 */
[----:B------:R-:W4:Y:S04]  /*5a20*/  LDG.E.64 R42, desc[UR8][R32.64+0x10] ;  /* 0x00001008202a7981 */ /* 0x000f28000c1e1b00 */
[----:B------:R-:W5:Y:S04]  /*5a30*/  LDG.E.64 R44, desc[UR8][R32.64+0x18] ;  /* 0x00001808202c7981 */ /* 0x000f68000c1e1b00 */
[----:B------:R-:W5:Y:S04]  /*5a40*/  LDG.E.64 R46, desc[UR8][R32.64+0x20] ;  /* 0x00002008202e7981 */ /* 0x000f68000c1e1b00 */
[----:B------:R-:W5:Y:S04]  /*5a50*/  LDG.E.64 R48, desc[UR8][R32.64+0x28] ;  /* 0x0000280820307981 */ /* 0x000f68000c1e1b00 */
[----:B------:R-:W5:Y:S04]  /*5a60*/  LDG.E.64 R50, desc[UR8][R32.64+0x30] ;  /* 0x0000300820327981 */ /* 0x000f68000c1e1b00 */
[----:B------:R-:W5:Y:S01]  /*5a70*/  LDG.E.64 R52, desc[UR8][R32.64+0x38] ;  /* 0x0000380820347981 */ /* 0x000f62000c1e1b00 */
[C---:B------:R-:W-:Y:S01]  /*5a80*/  DMUL R36, R30.reuse, R132 ;  /* 0x000000841e247228 */ /* 0x040fe20000000000 */
[----:B------:R-:W-:Y:S01]  /*5a90*/  VIADD R22, R22, 0x8 ;  /* 0x0000000816167836 */ /* 0x000fe20000000000 */
[----:B--2---:R-:W-:-:S06]  /*5aa0*/  DFMA R34, R30, R34, R40 ;  /* 0x000000221e22722b */ /* 0x004fcc0000000028 */
[C---:B------:R-:W-:Y:S02]  /*5ab0*/  DMUL R30, R36.reuse, R132 ;  /* 0x00000084241e7228 */ /* 0x040fe40000000000 */
[----:B---3--:R-:W-:-:S06]  /*5ac0*/  DFMA R34, R36, R38, R34 ;  /* 0x000000262422722b */ /* 0x008fcc0000000022 */
[C---:B------:R-:W-:Y:S02]  /*5ad0*/  DMUL R36, R30.reuse, R132 ;  /* 0x000000841e247228 */ /* 0x040fe40000000000 */
[----:B----4-:R-:W-:-:S06]  /*5ae0*/  DFMA R34, R30, R42, R34 ;  /* 0x0000002a1e22722b */ /* 0x010fcc0000000022 */
[C---:B------:R-:W-:Y:S02]  /*5af0*/  DMUL R30, R36.reuse, R132 ;  /* 0x00000084241e7228 */ /* 0x040fe40000000000 */
[----:B-----5:R-:W-:-:S06]  /*5b00*/  DFMA R34, R36, R44, R34 ;  /* 0x0000002c2422722b */ /* 0x020fcc0000000022 */
[C---:B------:R-:W-:Y:S02]  /*5b10*/  DMUL R36, R30.reuse, R132 ;  /* 0x000000841e247228 */ /* 0x040fe40000000000 */
[----:B------:R-:W-:-:S06]  /*5b20*/  DFMA R34, R30, R46, R34 ;  /* 0x0000002e1e22722b */ /* 0x000fcc0000000022 */
[C---:B------:R-:W-:Y:S02]  /*5b30*/  DMUL R30, R36.reuse, R132 ;  /* 0x00000084241e7228 */ /* 0x040fe40000000000 */
[----:B------:R-:W-:-:S06]  /*5b40*/  DFMA R34, R36, R48, R34 ;  /* 0x000000302422722b */ /* 0x000fcc0000000022 */
[C---:B------:R-:W-:Y:S02]  /*5b50*/  DMUL R40, R30.reuse, R132 ;  /* 0x000000841e287228 */ /* 0x040fe40000000000 */
[----:B------:R-:W-:-:S06]  /*5b60*/  DFMA R34, R30, R50, R34 ;  /* 0x000000321e22722b */ /* 0x000fcc0000000022 */
[C---:B------:R-:W-:Y:S02]  /*5b70*/  DMUL R30, R40.reuse, R132 ;  /* 0x00000084281e7228 */ /* 0x040fe40000000000 */
[----:B------:R-:W-:-:S11]  /*5b80*/  DFMA R40, R40, R52, R34 ;  /* 0x000000342828722b */ /* 0x000fd60000000022 */
.L_x_68:
[----:B------:R-:W-:Y:S05]  /*5b90*/  @!P1 BRA `(.L_x_65) ;  /* 0x0000000000849947 */ /* 0x000fea0003800000 */
[----:B------:R-:W-:-:S05]  /*5ba0*/  VIADD R24, R27, 0xffffffff ;  /* 0xffffffff1b187836 */ /* 0x000fca0000000000 */
[----:B------:R-:W-:-:S13]  /*5bb0*/  ISETP.GE.U32.AND P0, PT, R24, 0x3, PT ;  /* 0x000000031800780c */ /* 0x000fda0003f06070 */
[----:B------:R-:W0:Y:S02]  /*5bc0*/  @P0 LDC.64 R32, c[0x0][0x3a8] ;  /* 0x0000ea00ff200b82 */ /* 0x000e240000000a00 */
[----:B0-----:R-:W-:-:S05]  /*5bd0*/  @P0 IMAD.WIDE.U32 R32, R22, 0x8, R32 ;  /* 0x0000000816200825 */ /* 0x001fca00078e0020 */
[----:B------:R-:W2:Y:S04]  /*5be0*/  @P0 LDG.E.64 R34, desc[UR8][R32.64] ;  /* 0x0000000820220981 */ /* 0x000ea8000c1e1b00 */
[----:B------:R-:W3:Y:S04]  /*5bf0*/  @P0 LDG.E.64 R38, desc[UR8][R32.64+0x8] ;  /* 0x0000080820260981 */ /* 0x000ee8000c1e1b00 */
[----:B------:R-:W4:Y:S04]  /*5c00*/  @P0 LDG.E.64 R44, desc[UR8][R32.64+0x10] ;  /* 0x00001008202c0981 */ /* 0x000f28000c1e1b00 */
[----:B------:R-:W5:Y:S01]  /*5c10*/  @P0 LDG.E.64 R46, desc[UR8][R32.64+0x18] ;  /* 0x00001808202e0981 */ /* 0x000f62000c1e1b00 */
[----:B------:R-:W-:Y:S01]  /*5c20*/  @P0 DMUL R36, R30, R132 ;  /* 0x000000841e240228 */ /* 0x000fe20000000000 */
[----:B------:R-:W-:-:S02]  /*5c30*/  VIADD R24, R23, 0x1 ;  /* 0x0000000117187836 */ /* 0x000fc40000000000 */
[----:B------:R-:W-:-:S03]  /*5c40*/  @P0 VIADD R22, R22, 0x4 ;  /* 0x0000000416160836 */ /* 0x000fc60000000000 */
[----:B------:R-:W-:Y:S02]  /*5c50*/  LOP3.LUT P1, R24, R24, 0x3, RZ, 0xc0, !PT ;  /* 0x0000000318187812 */ /* 0x000fe4000782c0ff */
[----:B------:R-:W-:Y:S02]  /*5c60*/  @P0 DMUL R42, R36, R132 ;  /* 0x00000084242a0228 */ /* 0x000fe40000000000 */
[----:B--2---:R-:W-:-:S08]  /*5c70*/  @P0 DFMA R34, R30, R34, R40 ;  /* 0x000000221e22022b */ /* 0x004fd00000000028 */
[----:B---3--:R-:W-:Y:S02]  /*5c80*/  @P0 DFMA R34, R36, R38, R34 ;  /* 0x000000262422022b */ /* 0x008fe40000000022 */
[----:B------:R-:W-:-:S06]  /*5c90*/  @P0 DMUL R36, R42, R132 ;  /* 0x000000842a240228 */ /* 0x000fcc0000000000 */
[----:B----4-:R-:W-:Y:S02]  /*5ca0*/  @P0 DFMA R34, R42, R44, R34 ;  /* 0x0000002c2a22022b */ /* 0x010fe40000000022 */
[----:B------:R-:W-:-:S06]  /*5cb0*/  @P0 DMUL R30, R36, R132 ;  /* 0x00000084241e0228 */ /* 0x000fcc0000000000 */
[----:B-----5:R-:W-:Y:S01]  /*5cc0*/  @P0 DFMA R40, R36, R46, R34 ;  /* 0x0000002e2428022b */ /* 0x020fe20000000022 */
[----:B------:R-:W-:Y:S10]  /*5cd0*/  @!P1 BRA `(.L_x_65) ;  /* 0x0000000000349947 */ /* 0x000ff40003800000 */
[----:B------:R-:W0:Y:S02]  /*5ce0*/  LDC.64 R34, c[0x0][0x3a8] ;  /* 0x0000ea00ff227b82 */ /* 0x000e240000000a00 */
[----:B0-----:R-:W-:-:S05]  /*5cf0*/  IMAD.WIDE.U32 R34, R22, 0x8, R34 ;  /* 0x0000000816227825 */ /* 0x001fca00078e0022 */
[----:B------:R-:W2:Y:S01]  /*5d00*/  LDG.E.64 R22, desc[UR8][R34.64] ;  /* 0x0000000822167981 */ /* 0x000ea2000c1e1b00 */
[----:B------:R-:W-:Y:S01]  /*5d10*/  ISETP.NE.AND P0, PT, R24, 0x1, PT ;  /* 0x000000011800780c */ /* 0x000fe20003f05270 */
[----:B--2---:R-:W-:-:S12]  /*5d20*/  DFMA R40, R22, R30, R40 ;  /* 0x0000001e1628722b */ /* 0x004fd80000000028 */
[----:B------:R-:W-:Y:S05]  /*5d30*/  @!P0 BRA `(.L_x_65) ;  /* 0x00000000001c8947 */ /* 0x000fea0003800000 */
[----:B------:R-:W-:Y:S01]  /*5d40*/  ISETP.NE.AND P0, PT, R24, 0x2, PT ;  /* 0x000000021800780c */ /* 0x000fe20003f05270 */
[----:B------:R-:W2:-:S12]  /*5d50*/  LDG.E.64 R22, desc[UR8][R34.64+0x8] ;  /* 0x0000080822167981 */ /* 0x000e98000c1e1b00 */
[----:B------:R-:W3:Y:S01]  /*5d60*/  @P0 LDG.E.64 R32, desc[UR8][R34.64+0x10] ;  /* 0x0000100822200981 */ /* 0x000ee2000c1e1b00 */
[----:B------:R-:W-:-:S08]  /*5d70*/  DMUL R30, R30, R132 ;  /* 0x000000841e1e7228 */ /* 0x000fd00000000000 */
[C---:B------:R-:W-:Y:S02]  /*5d80*/  DMUL R132, R30.reuse, R132 ;  /* 0x000000841e847228 */ /* 0x040fe40000000000 */
[----:B--2---:R-:W-:-:S08]  /*5d90*/  DFMA R40, R30, R22, R40 ;  /* 0x000000161e28722b */ /* 0x004fd00000000028 */
[----:B---3--:R-:W-:-:S11]  /*5da0*/  @P0 DFMA R40, R132, R32, R40 ;  /* 0x000000208428022b */ /* 0x008fd60000000028 */
.L_x_65:
[----:B------:R-:W0:Y:S01]  /*5db0*/  LDCU UR11, c[0x0][0x3c4] ;  /* 0x00007880ff0b77ac */ /* 0x000e220008000800 */
[----:B------:R-:W1:Y:S01]  /*5dc0*/  LDC.64 R32, c[0x0][0x3c0] ;  /* 0x0000f000ff207b82 */ /* 0x000e620000000a00 */
[----:B------:R-:W-:Y:S01]  /*5dd0*/  IMAD.MOV.U32 R22, RZ, RZ, 0x1 ;  /* 0x00000001ff167424 */ /* 0x000fe200078e00ff */
[----:B------:R-:W-:Y:S01]  /*5de0*/  BSSY.RECONVERGENT B2, `(.L_x_69) ;  /* 0x0000017000027945 */ /* 0x000fe20003800200 */
[----:B------:R-:W2:Y:S01]  /*5df0*/  LDCU.64 UR6, c[0x0][0x3b8] ;  /* 0x00007700ff0677ac */ /* 0x000ea20008000a00 */
[----:B0-----:R-:W1:Y:S01]  /*5e00*/  MUFU.RCP64H R23, UR11 ;  /* 0x0000000b00177d08 */ /* 0x001e620008001800 */
[----:B--2---:R-:W-:Y:S01]  /*5e10*/  DADD R130, R14, -UR6 ;  /* 0x800000060e827e29 */ /* 0x004fe20008000000 */
[----:B------:R-:W0:Y:S09]  /*5e20*/  LDCU UR6, c[0x0][0x3b0] ;  /* 0x00007600ff0677ac */ /* 0x000e320008000800 */
[----:B------:R-:W-:Y:S01]  /*5e30*/  FSETP.GEU.AND P2, PT, |R131|, 6.5827683646048100446e-37, PT ;  /* 0x036000008300780b */ /* 0x000fe20003f4e200 */
[----:B-1----:R-:W-:Y:S01]  /*5e40*/  DFMA R30, R22, -R32, 1 ;  /* 0x3ff00000161e742b */ /* 0x002fe20000000820 */
[----:B0-----:R-:W-:-:S07]  /*5e50*/  ISETP.LE.AND P1, PT, RZ, UR6, PT ;  /* 0x00000006ff007c0c */ /* 0x001fce000bf23270 */
        /* <DEDUP_REMOVED lines=15> */
.L_x_70:
[----:B------:R-:W-:Y:S05]  /*5f50*/  BSYNC.RECONVERGENT B2 ;  /* 0x0000000000027941 */ /* 0x000fea0003800200 */
.L_x_69:
[----:B------:R-:W-:Y:S01]  /*5f60*/  CS2R R22, SRZ ;  /* 0x0000000000167805 */ /* 0x000fe2000001ff00 */
[----:B------:R-:W-:Y:S06]  /*5f70*/  @!P1 BRA `(.L_x_71) ;  /* 0x0000000800189947 */ /* 0x000fec0003800000 */
[----:B------:R-:W0:Y:S01]  /*5f80*/  LDC R24, c[0x0][0x3b0] ;  /* 0x0000ec00ff187b82 */ /* 0x000e220000000800 */
[----:B------:R-:W-:Y:S01]  /*5f90*/  IMAD.MOV.U32 R55, RZ, RZ, RZ ;  /* 0x000000ffff377224 */ /* 0x000fe200078e00ff */
[----:B------:R-:W-:Y:S01]  /*5fa0*/  CS2R R22, SRZ ;  /* 0x0000000000167805 */ /* 0x000fe2000001ff00 */
[----:B------:R-:W-:Y:S02]  /*5fb0*/  IMAD.MOV.U32 R30, RZ, RZ, 0x0 ;  /* 0x00000000ff1e7424 */ /* 0x000fe400078e00ff */
[----:B------:R-:W-:Y:S01]  /*5fc0*/  IMAD.MOV.U32 R31, RZ, RZ, 0x3ff00000 ;  /* 0x3ff00000ff1f7424 */ /* 0x000fe200078e00ff */
[----:B0-----:R-:W-:-:S13]  /*5fd0*/  ISETP.GE.U32.AND P0, PT, R24, 0xf, PT ;  /* 0x0000000f1800780c */ /* 0x001fda0003f06070 */
[----:B------:R-:W-:Y:S05]  /*5fe0*/  @!P0 BRA `(.L_x_72) ;  /* 0x0000000000f08947 */ /* 0x000fea0003800000 */
[----:B------:R-:W-:Y:S01]  /*5ff0*/  VIADD R70, R24, 0x1 ;  /* 0x0000000118467836 */ /* 0x000fe20000000000 */
[----:B------:R-:W-:Y:S01]  /*6000*/  CS2R R22, SRZ ;  /* 0x0000000000167805 */ /* 0x000fe2000001ff00 */
[----:B------:R-:W-:Y:S02]  /*6010*/  IMAD.MOV.U32 R71, RZ, RZ, RZ ;  /* 0x000000ffff477224 */ /* 0x000fe400078e00ff */
[----:B------:R-:W-:Y:S01]  /*6020*/  IMAD.MOV.U32 R30, RZ, RZ, 0x0 ;  /* 0x00000000ff1e7424 */ /* 0x000fe200078e00ff */
[----:B------:R-:W-:Y:S01]  /*6030*/  LOP3.LUT R70, R70, 0xfffffff0, RZ, 0xc0, !PT ;  /* 0xfffffff046467812 */ /* 0x000fe200078ec0ff */
[----:B------:R-:W-:-:S07]  /*6040*/  IMAD.MOV.U32 R31, RZ, RZ, 0x3ff00000 ;  /* 0x3ff00000ff1f7424 */ /* 0x000fce00078e00ff */
.L_x_73:
        /* <DEDUP_REMOVED lines=20> */
[----:B------:R-:W-:Y:S01]  /*6190*/  ISETP.NE.AND P0, PT, R71, R70, PT ;  /* 0x000000464700720c */ /* 0x000fe20003f05270 */
        /* <DEDUP_REMOVED lines=27> */
[----:B0-----:R-:W-:-:S06]  /*6350*/  DMUL R32, R22, R132 ;  /* 0x0000008416207228 */ /* 0x001fcc0000000000 */
[----:B------:R-:W-:Y:S02]  /*6360*/  DFMA R22, R22, R66, R34 ;  /* 0x000000421616722b */ /* 0x000fe40000000022 */
[----:B------:R-:W-:-:S06]  /*6370*/  DMUL R30, R32, R132 ;  /* 0x00000084201e7228 */ /* 0x000fcc0000000000 */
[----:B------:R-:W-:Y:S01]  /*6380*/  DFMA R22, R32, R68, R22 ;  /* 0x000000442016722b */ /* 0x000fe20000000016 */
[----:B------:R-:W-:Y:S10]  /*6390*/  @P0 BRA `(.L_x_73) ;  /* 0xfffffffc002c0947 */ /* 0x000ff4000383ffff */
[----:B------:R-:W-:-:S07]  /*63a0*/  IMAD.MOV.U32 R55, RZ, RZ, R70 ;  /* 0x000000ffff377224 */ /* 0x000fce00078e0046 */
.L_x_72:
[----:B------:R-:W-:-:S13]  /*63b0*/  ISETP.NE.AND P0, PT, R28, RZ, PT ;  /* 0x000000ff1c00720c */ /* 0x000fda0003f05270 */
        /* <DEDUP_REMOVED lines=28> */
[C---:B0-----:R-:W-:Y:S02]  /*6580*/  DMUL R32, R22.reuse, R132 ;  /* 0x0000008416207228 */ /* 0x041fe40000000000 */
[----:B------:R-:W-:-:S06]  /*6590*/  DFMA R22, R22, R50, R34 ;  /* 0x000000321616722b */ /* 0x000fcc0000000022 */
[C---:B------:R-:W-:Y:S02]  /*65a0*/  DMUL R30, R32.reuse, R132 ;  /* 0x00000084201e7228 */ /* 0x040fe40000000000 */
[----:B------:R-:W-:-:S11]  /*65b0*/  DFMA R22, R32, R52, R22 ;  /* 0x000000342016722b */ /* 0x000fd60000000016 */
.L_x_74:
        /* <DEDUP_REMOVED lines=34> */
.L_x_71:
[----:B------:R-:W0:Y:S01]  /*67e0*/  MUFU.RCP64H R31, R15 ;  /* 0x0000000f001f7308 */ /* 0x000e220000001800 */
[----:B------:R-:W-:Y:S01]  /*67f0*/  IMAD.MOV.U32 R30, RZ, RZ, 0x1 ;  /* 0x00000001ff1e7424 */ /* 0x000fe200078e00ff */
[----:B------:R-:W1:Y:S01]  /*6800*/  LDC.64 R42, c[0x3][0x20] ;  /* 0x00c00800ff2a7b82 */ /* 0x000e620000000a00 */
[----:B------:R-:W-:Y:S04]  /*6810*/  BSSY.RECONVERGENT B2, `(.L_x_75) ;  /* 0x0000015000027945 */ /* 0x000fe80003800200 */
[----:B0-----:R-:W-:-:S08]  /*6820*/  DFMA R32, R30, -R14, 1 ;  /* 0x3ff000001e20742b */ /* 0x001fd0000000080e */
[----:B------:R-:W-:Y:S02]  /*6830*/  DFMA R32, R32, R32, R32 ;  /* 0x000000202020722b */ /* 0x000fe40000000020 */
[----:B-1----:R-:W-:-:S06]  /*6840*/  DMUL R42, R42, 0.5 ;  /* 0x3fe000002a2a7828 */ /* 0x002fcc0000000000 */
[----:B------:R-:W-:Y:S02]  /*6850*/  DFMA R32, R30, R32, R30 ;  /* 0x000000201e20722b */ /* 0x000fe4000000001e */
[----:B------:R-:W-:-:S06]  /*6860*/  DMUL R40, R42, R40 ;  /* 0x000000282a287228 */ /* 0x000fcc0000000000 */
[----:B------:R-:W-:-:S04]  /*6870*/  DFMA R30, R32, -R14, 1 ;  /* 0x3ff00000201e742b */ /* 0x000fc8000000080e */
[----:B------:R-:W-:-:S04]  /*6880*/  FSETP.GEU.AND P1, PT, |R41|, 6.5827683646048100446e-37, PT ;  /* 0x036000002900780b */ /* 0x000fc80003f2e200 */
[----:B------:R-:W-:-:S08]  /*6890*/  DFMA R30, R32, R30, R32 ;  /* 0x0000001e201e722b */ /* 0x000fd00000000020 */
[----:B------:R-:W-:-:S08]  /*68a0*/  DMUL R132, R40, R30 ;  /* 0x0000001e28847228 */ /* 0x000fd00000000000 */
[----:B------:R-:W-:-:S08]  /*68b0*/  DFMA R32, R132, -R14, R40 ;  /* 0x8000000e8420722b */ /* 0x000fd00000000028 */
        /* <DEDUP_REMOVED lines=10> */
.L_x_76:
[----:B------:R-:W-:Y:S05]  /*6960*/  BSYNC.RECONVERGENT B2 ;  /* 0x0000000000027941 */ /* 0x000fea0003800200 */
.L_x_75:
[C---:B------:R-:W-:Y:S01]  /*6970*/  DMUL R18, R10.reuse, R18 ;  /* 0x000000120a127228 */ /* 0x040fe20000000000 */
[----:B------:R-:W-:Y:S01]  /*6980*/  BSSY.RECONVERGENT B2, `(.L_x_77) ;  /* 0x0000019000027945 */ /* 0x000fe20003800200 */
[----:B------:R-:W-:Y:S02]  /*6990*/  DMUL R30, R10, R10 ;  /* 0x0000000a0a1e7228 */ /* 0x000fe40000000000 */
[----:B------:R-:W-:-:S04]  /*69a0*/  DFMA R22, R42, R22, R132 ;  /* 0x000000162a16722b */ /* 0x000fc80000000084 */
[C---:B------:R-:W-:Y:S02]  /*69b0*/  DFMA R18, R12.reuse, R20, R18 ;  /* 0x000000140c12722b */ /* 0x040fe40000000012 */
[----:B------:R-:W-:-:S06]  /*69c0*/  DFMA R30, R12, R12, R30 ;  /* 0x0000000c0c1e722b */ /* 0x000fcc000000001e */
[C---:B------:R-:W-:Y:S02]  /*69d0*/  DFMA R18, R8.reuse, R16, R18 ;  /* 0x000000100812722b */ /* 0x040fe40000000012 */
[----:B------:R-:W-:Y:S01]  /*69e0*/  DFMA R30, R8, R8, R30 ;  /* 0x00000008081e722b */ /* 0x000fe2000000001e */
[----:B------:R-:W-:-:S05]  /*69f0*/  IMAD.MOV.U32 R16, RZ, RZ, 0x1 ;  /* 0x00000001ff107424 */ /* 0x000fca00078e00ff */
[----:B------:R-:W-:Y:S02]  /*6a00*/  DFMA R130, R40, -R14, R18 ;  /* 0x8000000e2882722b */ /* 0x000fe40000000012 */
[----:B------:R-:W-:-:S06]  /*6a10*/  DFMA R36, R22, R18, -R30 ;  /* 0x000000121624722b */ /* 0x000fcc000000081e */
[----:B------:R-:W0:Y:S02]  /*6a20*/  MUFU.RCP64H R17, R37 ;  /* 0x0000002500117308 */ /* 0x000e240000001800 */
[----:B------:R-:W-:Y:S01]  /*6a30*/  FSETP.GEU.AND P1, PT, |R131|, 6.5827683646048100446e-37, PT ;  /* 0x036000008300780b */ /* 0x000fe20003f2e200 */
        /* <DEDUP_REMOVED lines=11> */
[----:B------:R-:W-:-:S07]  /*6af0*/  MOV R24, 0x6b10 ;  /* 0x00006b1000187802 */ /* 0x000fce0000000f00 */
[----:B------:R-:W-:Y:S05]  /*6b00*/  CALL.REL.NOINC `($__internal_1_$__cuda_sm20_div_rn_f64_full) ;  /* 0x0000008800247944 */ /* 0x000fea0003c00000 */
.L_x_78:
[----:B------:R-:W-:Y:S05]  /*6b10*/  BSYNC.RECONVERGENT B2 ;  /* 0x0000000000027941 */ /* 0x000fea0003800200 */
.L_x_77:
[----:B------:R-:W-:Y:S01]  /*6b20*/  DADD R112, R120, -R132 ;  /* 0x0000000078707229 */ /* 0x000fe20000000884 */
[----:B------:R-:W-:Y:S01]  /*6b30*/  BSSY.RECONVERGENT B2, `(.L_x_79) ;  /* 0x000039c000027945 */ /* 0x000fe20003800200 */
[----:B------:R-:W-:-:S06]  /*6b40*/  PLOP3.LUT P0, PT, PT, PT, PT, 0x8, 0x80 ;  /* 0x000000000080781c */ /* 0x000fcc0003f0e170 */
[----:B------:R-:W-:-:S14]  /*6b50*/  DSETP.GEU.AND P1, PT, R112, R122, PT ;  /* 0x0000007a7000722a */ /* 0x000fdc0003f2e000 */
[----:B------:R-:W-:Y:S05]  /*6b60*/  @!P1 BRA `(.L_x_80) ;  /* 0x0000003800609947 */ /* 0x000fea0003800000 */
[----:B------:R-:W2:Y:S02]  /*6b70*/  LDG.E.64 R14, desc[UR8][R114.64+-0x38] ;  /* 0xffffc808720e7981 */ /* 0x000ea4000c1e1b00 */
[----:B--2---:R-:W-:-:S14]  /*6b80*/  DSETP.GT.AND P1, PT, R112, R14, PT ;  /* 0x0000000e7000722a */ /* 0x004fdc0003f24000 */
[----:B------:R-:W-:Y:S05]  /*6b90*/  @P1 BRA `(.L_x_80) ;  /* 0x0000003800541947 */ /* 0x000fea0003800000 */
[----:B------:R-:W0:Y:S01]  /*6ba0*/  LDC R24, c[0x0][0x380] ;  /* 0x0000e000ff187b82 */ /* 0x000e220000000800 */
[----:B------:R-:W-:Y:S01]  /*6bb0*/  IMAD.MOV.U32 R43, RZ, RZ, -0x1 ;  /* 0xffffffffff2b7424 */ /* 0x000fe200078e00ff */
[----:B0-----:R-:W-:-:S13]  /*6bc0*/  ISETP.GE.AND P0, PT, R24, 0x1, PT ;  /* 0x000000011800780c */ /* 0x001fda0003f06270 */
[----:B------:R-:W-:Y:S05]  /*6bd0*/  @!P0 BRA `(.L_x_81) ;  /* 0x0000000c00408947 */ /* 0x000fea0003800000 */
[C---:B------:R-:W-:Y:S01]  /*6be0*/  ISETP.GE.U32.AND P0, PT, R24.reuse, 0x10, PT ;  /* 0x000000101800780c */ /* 0x040fe20003f06070 */
[----:B------:R-:W-:Y:S02]  /*6bf0*/  VIADD R42, R24, 0xfffffffc ;  /* 0xfffffffc182a7836 */ /* 0x000fe40000000000 */
[----:B------:R-:W-:Y:S02]  /*6c00*/  IMAD.MOV.U32 R21, RZ, RZ, RZ ;  /* 0x000000ffff157224 */ /* 0x000fe400078e00ff */
[----:B------:R-:W-:-:S08]  /*6c10*/  IMAD.MOV.U32 R43, RZ, RZ, -0x1 ;  /* 0xffffffffff2b7424 */ /* 0x000fd000078e00ff */
[----:B------:R-:W-:Y:S05]  /*6c20*/  @!P0 BRA `(.L_x_82) ;  /* 0x00000004006c8947 */ /* 0x000fea0003800000 */
[----:B------:R-:W-:Y:S02]  /*6c30*/  IMAD.MOV.U32 R45, RZ, RZ, RZ ;  /* 0x000000ffff2d7224 */ /* 0x000fe400078e00ff */
[----:B------:R-:W-:-:S07]  /*6c40*/  IMAD.MOV.U32 R43, RZ, RZ, -0x1 ;  /* 0xffffffffff2b7424 */ /* 0x000fce00078e00ff */
.L_x_83:
        /* <DEDUP_REMOVED lines=18> */
[----:B------:R-:W-:-:S02]  /*6d70*/  ISETP.NE.AND P2, PT, R43, -0x1, PT ;  /* 0xffffffff2b00780c */ /* 0x000fc40003f45270 */
[----:B0-----:R-:W-:Y:S02]  /*6d80*/  VIMNMX R2, PT, PT, R42, R45, PT ;  /* 0x0000002d2a027248 */ /* 0x001fe40003fe0100 */
[C-C-:B------:R-:W-:Y:S01]  /*6d90*/  VIADDMNMX R3, R45.reuse, 0xd, R42.reuse, PT ;  /* 0x0000000d2d037846 */ /* 0x140fe2000380012a */
[--C-:B--2---:R-:W-:Y:S01]  /*6da0*/  DSETP.GE.AND P0, PT, R4, R112.reuse, PT ;  /* 0x000000700400722a */ /* 0x104fe20003f06000 */
[C---:B------:R-:W-:Y:S01]  /*6db0*/  VIMNMX R4, PT, PT, R45.reuse, 0x2, !PT ;  /* 0x000000022d047848 */ /* 0x040fe20007fe0100 */
[----:B------:R-:W-:Y:S01]  /*6dc0*/  VIADD R5, R45, 0x1 ;  /* 0x000000012d057836 */ /* 0x000fe20000000000 */
[----:B---3--:R-:W-:Y:S02]  /*6dd0*/  DSETP.GE.AND P1, PT, R6, R112, PT ;  /* 0x000000700600722a */ /* 0x008fe40003f26000 */
[----:B------:R-:W-:Y:S02]  /*6de0*/  VIADDMNMX.U32 R4, R4, 0xfffffffe, R42, PT ;  /* 0xfffffffe04047846 */ /* 0x000fe4000380002a */
[----:B------:R-:W-:-:S02]  /*6df0*/  VIMNMX R6, PT, PT, R5, 0x2, !PT ;  /* 0x0000000205067848 */ /* 0x000fc40007fe0100 */
[----:B------:R-:W-:Y:S02]  /*6e00*/  VIMNMX R5, PT, PT, R42, R5, PT ;  /* 0x000000052a057248 */ /* 0x000fe40003fe0100 */
[----:B------:R-:W-:-:S03]  /*6e10*/  VIADDMNMX.U32 R6, R6, 0xfffffffe, R42, PT ;  /* 0xfffffffe06067846 */ /* 0x000fc6000380002a */
[----:B------:R-:W-:Y:S01]  /*6e20*/  @P0 SEL R43, R4, R43, !P2 ;  /* 0x0000002b042b0207 */ /* 0x000fe20005000000 */
[----:B----4-:R-:W-:-:S03]  /*6e30*/  DSETP.GE.AND P0, PT, R8, R112, PT ;  /* 0x000000700800722a */ /* 0x010fc60003f06000 */
        /* <DEDUP_REMOVED lines=20> */
[--C-:B------:R-:W-:Y:S01]  /*6f80*/  DSETP.GE.AND P0, PT, R20, R112.reuse, PT ;  /* 0x000000701400722a */ /* 0x100fe20003f06000 */
[--C-:B------:R-:W-:Y:S02]  /*6f90*/  VIADDMNMX R2, R45, 0x5, R42.reuse, PT ;  /* 0x000000052d027846 */ /* 0x100fe4000380012a */
[----:B------:R-:W-:Y:S02]  /*6fa0*/  ISETP.NE.AND P2, PT, R43, -0x1, PT ;  /* 0xffffffff2b00780c */ /* 0x000fe40003f45270 */
[----:B------:R-:W-:Y:S02]  /*6fb0*/  LOP3.LUT R21, R24, 0x7ffffff0, RZ, 0xc0, !PT ;  /* 0x7ffffff018157812 */ /* 0x000fe400078ec0ff */
[----:B------:R-:W-:Y:S01]  /*6fc0*/  @P1 SEL R43, R2, R43, !P2 ;  /* 0x0000002b022b1207 */ /* 0x000fe20005000000 */
[----:B------:R-:W-:Y:S01]  /*6fd0*/  DSETP.GE.AND P1, PT, R22, R112, PT ;  /* 0x000000701600722a */ /* 0x000fe20003f26000 */
[----:B------:R-:W-:-:S02]  /*6fe0*/  VIADDMNMX R2, R45, 0x6, R42, PT ;  /* 0x000000062d027846 */ /* 0x000fc4000380012a */
        /* <DEDUP_REMOVED lines=23> */
[C---:B------:R-:W-:Y:S01]  /*7160*/  VIADDMNMX R2, R45.reuse, 0xc, R42, PT ;  /* 0x0000000c2d027846 */ /* 0x040fe2000380012a */
[----:B------:R-:W-:Y:S01]  /*7170*/  VIADD R45, R45, 0x10 ;  /* 0x000000102d2d7836 */ /* 0x000fe20000000000 */
[----:B------:R-:W-:-:S04]  /*7180*/  ISETP.NE.AND P2, PT, R43, -0x1, PT ;  /* 0xffffffff2b00780c */ /* 0x000fc80003f45270 */
[----:B------:R-:W-:Y:S02]  /*7190*/  @P0 SEL R43, R2, R43, !P2 ;  /* 0x0000002b022b0207 */ /* 0x000fe40005000000 */
[----:B------:R-:W-:Y:S02]  /*71a0*/  ISETP.NE.AND P2, PT, R45, R21, PT ;  /* 0x000000152d00720c */ /* 0x000fe40003f45270 */
[----:B------:R-:W-:-:S04]  /*71b0*/  ISETP.NE.AND P0, PT, R43, -0x1, PT ;  /* 0xffffffff2b00780c */ /* 0x000fc80003f05270 */
[----:B------:R-:W-:-:S07]  /*71c0*/  @P1 SEL R43, R3, R43, !P0 ;  /* 0x0000002b032b1207 */ /* 0x000fce0004000000 */
[----:B------:R-:W-:Y:S05]  /*71d0*/  @P2 BRA `(.L_x_83) ;  /* 0xfffffff8009c2947 */ /* 0x000fea000383ffff */
.L_x_82:
[----:B------:R-:W-:-:S09]  /*71e0*/  UISETP.NE.AND UP2, UPT, UR10, URZ, UPT ;  /* 0x000000ff0a00728c */ /* 0x000fd2000bf45270 */
[----:B------:R-:W-:Y:S05]  /*71f0*/  BRA.U !UP2, `(.L_x_81) ;  /* 0x000000050ab87547 */ /* 0x000fea000b800000 */
[----:B------:R-:W-:Y:S02]  /*7200*/  UIADD3 UR6, UPT, UPT, UR10, -0x1, URZ ;  /* 0xffffffff0a067890 */ /* 0x000fe4000fffe0ff */
[----:B------:R-:W-:Y:S02]  /*7210*/  UISETP.NE.AND UP3, UPT, UR5, URZ, UPT ;  /* 0x000000ff0500728c */ /* 0x000fe4000bf65270 */
[----:B------:R-:W-:-:S09]  /*7220*/  UISETP.GE.U32.AND UP2, UPT, UR6, 0x7, UPT ;  /* 0x000000070600788c */ /* 0x000fd2000bf46070 */
[----:B------:R-:W-:Y:S05]  /*7230*/  BRA.U !UP2, `(.L_x_84) ;  /* 0x000000010abc7547 */ /* 0x000fea000b800000 */
        /* <DEDUP_REMOVED lines=13> */
[C---:B------:R-:W-:Y:S01]  /*7310*/  VIMNMX R4, PT, PT, R21.reuse, 0x2, !PT ;  /* 0x0000000215047848 */ /* 0x040fe20007fe0100 */
[----:B---3--:R-:W-:Y:S01]  /*7320*/  DSETP.GE.AND P1, PT, R6, R112, PT ;  /* 0x000000700600722a */ /* 0x008fe20003f26000 */
[----:B------:R-:W-:Y:S02]  /*7330*/  VIMNMX R5, PT, PT, R21, 0x1, !PT ;  /* 0x0000000115057848 */ /* 0x000fe40007fe0100 */
[----:B------:R-:W-:-:S09]  /*7340*/  VIADDMNMX R4, R4, 0xfffffffe, R42, PT ;  /* 0xfffffffe04047846 */ /* 0x000fd2000380012a */
        /* <DEDUP_REMOVED lines=30> */
.L_x_84:
[----:B------:R-:W-:Y:S05]  /*7530*/  BRA.U !UP3, `(.L_x_81) ;  /* 0x000000010be87547 */ /* 0x000fea000b800000 */
[----:B------:R-:W-:Y:S01]  /*7540*/  UIADD3 UR6, UPT, UPT, UR5, -0x1, URZ ;  /* 0xffffffff05067890 */ /* 0x000fe2000fffe0ff */
[----:B------:R-:W-:-:S03]  /*7550*/  LOP3.LUT P0, R12, R24, 0x3, RZ, 0xc0, !PT ;  /* 0x00000003180c7812 */ /* 0x000fc6000780c0ff */
[----:B------:R-:W-:-:S09]  /*7560*/  UISETP.GE.U32.AND UP2, UPT, UR6, 0x3, UPT ;  /* 0x000000030600788c */ /* 0x000fd2000bf46070 */
[----:B------:R-:W-:Y:S05]  /*7570*/  BRA.U !UP2, `(.L_x_85) ;  /* 0x000000010a6c7547 */ /* 0x000fea000b800000 */
[----:B------:R-:W0:Y:S02]  /*7580*/  LDC.64 R2, c[0x0][0x388] ;  /* 0x0000e200ff027b82 */ /* 0x000e240000000a00 */
[----:B0-----:R-:W-:-:S05]  /*7590*/  IMAD.WIDE.U32 R2, R21, 0x38, R2 ;  /* 0x0000003815027825 */ /* 0x001fca00078e0002 */
        /* <DEDUP_REMOVED lines=8> */
[----:B------:R-:W-:Y:S01]  /*7620*/  VIADDMNMX R4, R5, 0xfffffffe, R42, PT ;  /* 0xfffffffe05047846 */ /* 0x000fe2000380012a */
[----:B------:R-:W-:Y:S01]  /*7630*/  IMAD.MOV.U32 R6, RZ, RZ, 0x2 ;  /* 0x00000002ff067424 */ /* 0x000fe200078e00ff */
[----:B------:R-:W-:-:S04]  /*7640*/  VIMNMX R5, PT, PT, R21, 0x1, !PT ;  /* 0x0000000115057848 */ /* 0x000fc80007fe0100 */
[C---:B0-----:R-:W-:Y:S01]  /*7650*/  VIADDMNMX R2, R21.reuse, R6, 0x2, !PT ;  /* 0x0000000215027446 */ /* 0x041fe20007800106 */
[----:B------:R-:W-:Y:S02]  /*7660*/  VIADD R21, R21, 0x4 ;  /* 0x0000000415157836 */ /* 0x000fe40000000000 */
[----:B------:R-:W-:Y:S01]  /*7670*/  @P1 SEL R43, R4, R43, !P2 ;  /* 0x0000002b042b1207 */ /* 0x000fe20005000000 */
[----:B----4-:R-:W-:Y:S01]  /*7680*/  DSETP.GE.AND P2, PT, R8, R112, PT ;  /* 0x000000700800722a */ /* 0x010fe20003f46000 */
[----:B------:R-:W-:Y:S02]  /*7690*/  VIADDMNMX R4, R5, 0xffffffff, R42, PT ;  /* 0xffffffff05047846 */ /* 0x000fe4000380012a */
[----:B------:R-:W-:-:S04]  /*76a0*/  ISETP.NE.AND P1, PT, R43, -0x1, PT ;  /* 0xffffffff2b00780c */ /* 0x000fc80003f25270 */
[----:B------:R-:W-:Y:S01]  /*76b0*/  @P3 SEL R43, R4, R43, !P1 ;  /* 0x0000002b042b3207 */ /* 0x000fe20004800000 */
[----:B-----5:R-:W-:Y:S01]  /*76c0*/  DSETP.GE.AND P3, PT, R10, R112, PT ;  /* 0x000000700a00722a */ /* 0x020fe20003f66000 */
[C-C-:B------:R-:W-:Y:S02]  /*76d0*/  VIADDMNMX R4, R2.reuse, 0xfffffffe, R42.reuse, PT ;  /* 0xfffffffe02047846 */ /* 0x140fe4000380012a */
[----:B------:R-:W-:Y:S02]  /*76e0*/  ISETP.NE.AND P1, PT, R43, -0x1, PT ;  /* 0xffffffff2b00780c */ /* 0x000fe40003f25270 */
[----:B------:R-:W-:Y:S02]  /*76f0*/  VIADDMNMX R2, R2, 0xffffffff, R42, PT ;  /* 0xffffffff02027846 */ /* 0x000fe4000380012a */
[----:B------:R-:W-:-:S04]  /*7700*/  @P2 SEL R43, R4, R43, !P1 ;  /* 0x0000002b042b2207 */ /* 0x000fc80004800000 */
[----:B------:R-:W-:-:S04]  /*7710*/  ISETP.NE.AND P1, PT, R43, -0x1, PT ;  /* 0xffffffff2b00780c */ /* 0x000fc80003f25270 */
[----:B------:R-:W-:-:S09]  /*7720*/  @P3 SEL R43, R2, R43, !P1 ;  /* 0x0000002b022b3207 */ /* 0x000fd20004800000 */
.L_x_85:
[----:B------:R-:W-:Y:S05]  /*7730*/  @!P0 BRA `(.L_x_81) ;  /* 0x0000000000688947 */ /* 0x000fea0003800000 */
[----:B------:R-:W0:Y:S02]  /*7740*/  LDC.64 R6, c[0x0][0x388] ;  /* 0x0000e200ff067b82 */ /* 0x000e240000000a00 */
[----:B0-----:R-:W-:-:S05]  /*7750*/  IMAD.WIDE.U32 R6, R21, 0x38, R6 ;  /* 0x0000003815067825 */ /* 0x001fca00078e0006 */
[----:B------:R-:W2:Y:S01]  /*7760*/  LDG.E.64 R2, desc[UR8][R6.64] ;  /* 0x0000000806027981 */ /* 0x000ea2000c1e1b00 */
[----:B------:R-:W-:Y:S02]  /*7770*/  ISETP.NE.AND P1, PT, R12, 0x1, PT ;  /* 0x000000010c00780c */ /* 0x000fe40003f25270 */
[----:B------:R-:W-:Y:S01]  /*7780*/  ISETP.NE.AND P2, PT, R43, -0x1, PT ;  /* 0xffffffff2b00780c */ /* 0x000fe20003f45270 */
[----:B--2---:R-:W-:Y:S01]  /*7790*/  DSETP.GE.AND P0, PT, R2, R112, PT ;  /* 0x000000700200722a */ /* 0x004fe20003f06000 */
[----:B------:R-:W-:-:S04]  /*77a0*/  VIMNMX R2, PT, PT, R21, 0x2, !PT ;  /* 0x0000000215027848 */ /* 0x000fc80007fe0100 */
[----:B------:R-:W-:-:S09]  /*77b0*/  VIADDMNMX R2, R2, 0xfffffffe, R42, PT ;  /* 0xfffffffe02027846 */ /* 0x000fd2000380012a */
[----:B------:R-:W-:Y:S01]  /*77c0*/  @P0 SEL R43, R2, R43, !P2 ;  /* 0x0000002b022b0207 */ /* 0x000fe20005000000 */
[----:B------:R-:W-:Y:S06]  /*77d0*/  @!P1 BRA `(.L_x_81) ;  /* 0x0000000000409947 */ /* 0x000fec0003800000 */
[----:B------:R-:W-:Y:S01]  /*77e0*/  ISETP.NE.AND P2, PT, R12, 0x2, PT ;  /* 0x000000020c00780c */ /* 0x000fe20003f45270 */
[----:B------:R-:W2:-:S12]  /*77f0*/  LDG.E.64 R2, desc[UR8][R6.64+0x38] ;  /* 0x0000380806027981 */ /* 0x000e98000c1e1b00 */
[----:B------:R-:W3:Y:S01]  /*7800*/  @P2 LDG.E.64 R4, desc[UR8][R6.64+0x70] ;  /* 0x0000700806042981 */ /* 0x000ee2000c1e1b00 */
[----:B------:R-:W-:Y:S02]  /*7810*/  PLOP3.LUT P4, PT, PT, PT, PT, 0x8, 0x80 ;  /* 0x000000000080781c */ /* 0x000fe40003f8e170 */
[----:B------:R-:W-:Y:S01]  /*7820*/  ISETP.NE.AND P3, PT, R43, -0x1, PT ;  /* 0xffffffff2b00780c */ /* 0x000fe20003f65270 */
[----:B--2---:R-:W-:Y:S01]  /*7830*/  DSETP.GE.AND P0, PT, R2, R112, PT ;  /* 0x000000700200722a */ /* 0x004fe20003f06000 */
[----:B------:R-:W-:-:S04]  /*7840*/  VIMNMX R2, PT, PT, R21, 0x1, !PT ;  /* 0x0000000115027848 */ /* 0x000fc80007fe0100 */
[----:B------:R-:W-:Y:S01]  /*7850*/  VIADDMNMX R2, R2, 0xffffffff, R42, PT ;  /* 0xffffffff02027846 */ /* 0x000fe2000380012a */
[----:B---3--:R-:W-:Y:S01]  /*7860*/  @P2 DSETP.GE.AND P1, PT, R4, R112, PT ;  /* 0x000000700400222a */ /* 0x008fe20003f26000 */
[----:B------:R-:W-:-:S07]  /*7870*/  @P2 IMAD.MOV.U32 R4, RZ, RZ, 0x2 ;  /* 0x00000002ff042424 */ /* 0x000fce00078e00ff */
[----:B------:R-:W-:Y:S02]  /*7880*/  @P0 SEL R43, R2, R43, !P3 ;  /* 0x0000002b022b0207 */ /* 0x000fe40005800000 */
[----:B------:R-:W-:Y:S02]  /*7890*/  @P2 PLOP3.LUT P4, PT, P1, PT, PT, 0x80, 0x8 ;  /* 0x000000000008281c */ /* 0x000fe40000f8f070 */
[----:B------:R-:W-:Y:S02]  /*78a0*/  @P2 VIADDMNMX R21, R21, R4, 0x2, !PT ;  /* 0x0000000215152446 */ /* 0x000fe40007800104 */
[----:B------:R-:W-:Y:S02]  /*78b0*/  @P2 ISETP.NE.AND P0, PT, R43, -0x1, PT ;  /* 0xffffffff2b00280c */ /* 0x000fe40003f05270 */
[----:B------:R-:W-:-:S07]  /*78c0*/  @P2 VIADDMNMX R2, R21, 0xfffffffe, R42, PT ;  /* 0xfffffffe15022846 */ /* 0x000fce000380012a */
[----:B------:R-:W-:-:S07]  /*78d0*/  @P4 SEL R43, R2, R43, !P0 ;  /* 0x0000002b022b4207 */ /* 0x000fce0004000000 */
.L_x_81:
[----:B------:R-:W0:Y:S02]  /*78e0*/  LDC.64 R110, c[0x0][0x388] ;  /* 0x0000e200ff6e7b82 */ /* 0x000e240000000a00 */
[----:B0-----:R-:W-:-:S05]  /*78f0*/  IMAD.WIDE R110, R43, 0x38, R110 ;  /* 0x000000382b6e7825 */ /* 0x001fca00078e026e */
[----:B------:R-:W2:Y:S04]  /*7900*/  LDG.E.64 R22, desc[UR8][R110.64] ;  /* 0x000000086e167981 */ /* 0x000ea8000c1e1b00 */
[----:B------:R-:W3:Y:S04]  /*7910*/  LDG.E.64 R126, desc[UR8][R110.64+0x38] ;  /* 0x000038086e7e7981 */ /* 0x000ee8000c1e1b00 */
[----:B------:R-:W4:Y:S04]  /*7920*/  LDG.E.64 R20, desc[UR8][R110.64+0x70] ;  /* 0x000070086e147981 */ /* 0x000f28000c1e1b00 */
[----:B------:R-:W5:Y:S01]  /*7930*/  LDG.E.64 R60, desc[UR8][R110.64+0xa8] ;  /* 0x0000a8086e3c7981 */ /* 0x000f62000c1e1b00 */
[----:B------:R-:W-:Y:S01]  /*7940*/  BSSY.RECONVERGENT B3, `(.L_x_86) ;  /* 0x0000017000037945 */ /* 0x000fe20003800200 */
        /* <DEDUP_REMOVED lines=22> */
.L_x_87:
[----:B------:R-:W-:Y:S05]  /*7ab0*/  BSYNC.RECONVERGENT B3 ;  /* 0x0000000000037941 */ /* 0x000fea0003800200 */
.L_x_86:
[----:B------:R-:W-:Y:S01]  /*7ac0*/  DADD R16, R22, -R20 ;  /* 0x0000000016107229 */ /* 0x000fe20000000814 */
[----:B------:R-:W-:Y:S05]  /*7ad0*/  BSSY.RECONVERGENT B3, `(.L_x_88) ;  /* 0x0000012000037945 */ /* 0x000fea0003800200 */
        /* <DEDUP_REMOVED lines=17> */
.L_x_89:
[----:B------:R-:W-:Y:S05]  /*7bf0*/  BSYNC.RECONVERGENT B3 ;  /* 0x0000000000037941 */ /* 0x000fea0003800200 */
.L_x_88:
[----:B------:R-:W-:Y:S01]  /*7c00*/  DADD R14, R22, -R60 ;  /* 0x00000000160e7229 */ /* 0x000fe2000000083c */
[----:B------:R-:W-:Y:S01]  /*7c10*/  BSSY.RECONVERGENT B3, `(.L_x_90) ;  /* 0x0000013000037945 */ /* 0x000fe20003800200 */
        /* <DEDUP_REMOVED lines=18> */
.L_x_91:
[----:B------:R-:W-:Y:S05]  /*7d40*/  BSYNC.RECONVERGENT B3 ;  /* 0x0000000000037941 */ /* 0x000fea0003800200 */
.L_x_90:
[----:B------:R-:W-:Y:S01]  /*7d50*/  DADD R12, -R22, R126 ;  /* 0x00000000160c7229 */ /* 0x000fe2000000017e */
[----:B------:R-:W-:Y:S01]  /*7d60*/  BSSY.RECONVERGENT B3, `(.L_x_92) ;  /* 0x0000015000037945 */ /* 0x000fe20003800200 */
        /* <DEDUP_REMOVED lines=20> */
.L_x_93:
[----:B------:R-:W-:Y:S05]  /*7eb0*/  BSYNC.RECONVERGENT B3 ;  /* 0x0000000000037941 */ /* 0x000fea0003800200 */
.L_x_92:
        /* <DEDUP_REMOVED lines=19> */
.L_x_95:
[----:B------:R-:W-:Y:S05]  /*7ff0*/  BSYNC.RECONVERGENT B3 ;  /* 0x0000000000037941 */ /* 0x000fea0003800200 */
.L_x_94:
        /* <DEDUP_REMOVED lines=20> */
.L_x_97:
[----:B------:R-:W-:Y:S05]  /*8140*/  BSYNC.RECONVERGENT B3 ;  /* 0x0000000000037941 */ /* 0x000fea0003800200 */
.L_x_96:
        /* <DEDUP_REMOVED lines=22> */
.L_x_99:
[----:B------:R-:W-:Y:S05]  /*82b0*/  BSYNC.RECONVERGENT B3 ;  /* 0x0000000000037941 */ /* 0x000fea0003800200 */
.L_x_98:
[----:B------:R-:W-:Y:S01]  /*82c0*/  DADD R4, -R126, R20 ;  /* 0x000000007e047229 */ /* 0x000fe20000000114 */
        /* <DEDUP_REMOVED lines=18> */
.L_x_101:
[----:B------:R-:W-:Y:S05]  /*83f0*/  BSYNC.RECONVERGENT B3 ;  /* 0x0000000000037941 */ /* 0x000fea0003800200 */
.L_x_100:
        /* <DEDUP_REMOVED lines=20> */
.L_x_103:
[----:B------:R-:W-:Y:S05]  /*8540*/  BSYNC.RECONVERGENT B3 ;  /* 0x0000000000037941 */ /* 0x000fea0003800200 */
.L_x_102:
        /* <DEDUP_REMOVED lines=22> */
.L_x_105:
[----:B------:R-:W-:Y:S05]  /*86b0*/  BSYNC.RECONVERGENT B3 ;  /* 0x0000000000037941 */ /* 0x000fea0003800200 */
.L_x_104:
        /* <DEDUP_REMOVED lines=19> */
.L_x_107:
[----:B------:R-:W-:Y:S05]  /*87f0*/  BSYNC.RECONVERGENT B3 ;  /* 0x0000000000037941 */ /* 0x000fea0003800200 */
.L_x_106:
[----:B------:R-:W-:Y:S01]  /*8800*/  DADD R60, -R20, R60 ;  /* 0x00000000143c7229 */ /* 0x000fe2000000013c */
        /* <DEDUP_REMOVED lines=19> */
.L_x_109:
[----:B------:R-:W-:Y:S05]  /*8940*/  BSYNC.RECONVERGENT B3 ;  /* 0x0000000000037941 */ /* 0x000fea0003800200 */
.L_x_108:
[----:B------:R-:W0:Y:S01]  /*8950*/  MUFU.RCP64H R21, R19 ;  /* 0x0000001300157308 */ /* 0x000e220000001800 */
[----:B------:R-:W-:Y:S01]  /*8960*/  IMAD.MOV.U32 R20, RZ, RZ, 0x1 ;  /* 0x00000001ff147424 */ /* 0x000fe200078e00ff */
[----:B------:R-:W-:Y:S01]  /*8970*/  FSETP.GEU.AND P1, PT, |R105|, 6.5827683646048100446e-37, PT ;  /* 0x036000006900780b */ /* 0x000fe20003f2e200 */
[----:B------:R-:W-:Y:S01]  /*8980*/  DADD R56, R56, R58 ;  /* 0x0000000038387229 */ /* 0x000fe2000000003a */
[----:B------:R-:W-:Y:S01]  /*8990*/  BSSY.RECONVERGENT B3, `(.L_x_110) ;  /* 0x0000016000037945 */ /* 0x000fe20003800200 */
        /* <DEDUP_REMOVED lines=21> */
.L_x_111:
[----:B------:R-:W-:Y:S05]  /*8af0*/  BSYNC.RECONVERGENT B3 ;  /* 0x0000000000037941 */ /* 0x000fea0003800200 */
.L_x_110:
[----:B------:R-:W0:Y:S01]  /*8b00*/  MUFU.RCP64H R19, R17 ;  /* 0x0000001100137308 */ /* 0x000e220000001800 */
[----:B------:R-:W-:Y:S01]  /*8b10*/  IMAD.MOV.U32 R18, RZ, RZ, 0x1 ;  /* 0x00000001ff127424 */ /* 0x000fe200078e00ff */
[----:B------:R-:W-:Y:S01]  /*8b20*/  FSETP.GEU.AND P1, PT, |R103|, 6.5827683646048100446e-37, PT ;  /* 0x036000006700780b */ /* 0x000fe20003f2e200 */
[----:B------:R-:W-:Y:S04]  /*8b30*/  BSSY.RECONVERGENT B3, `(.L_x_112) ;  /* 0x0000014000037945 */ /* 0x000fe80003800200 */
        /* <DEDUP_REMOVED lines=19> */
.L_x_113:
[----:B------:R-:W-:Y:S05]  /*8c70*/  BSYNC.RECONVERGENT B3 ;  /* 0x0000000000037941 */ /* 0x000fea0003800200 */
.L_x_112:
[----:B------:R-:W0:Y:S01]  /*8c80*/  MUFU.RCP64H R17, R15 ;  /* 0x0000000f00117308 */ /* 0x000e220000001800 */
[----:B------:R-:W-:Y:S01]  /*8c90*/  IMAD.MOV.U32 R16, RZ, RZ, 0x1 ;  /* 0x00000001ff107424 */ /* 0x000fe200078e00ff */
[----:B------:R-:W-:Y:S01]  /*8ca0*/  FSETP.GEU.AND P1, PT, |R101|, 6.5827683646048100446e-37, PT ;  /* 0x036000006500780b */ /* 0x000fe20003f2e200 */
[----:B------:R-:W-:Y:S01]  /*8cb0*/  BSSY.RECONVERGENT B3, `(.L_x_114) ;  /* 0x0000015000037945 */ /* 0x000fe20003800200 */
[----:B------:R-:W-:-:S03]  /*8cc0*/  DMUL R50, R18, R20 ;  /* 0x0000001412327228 */ /* 0x000fc60000000000 */
        /* <DEDUP_REMOVED lines=19> */
.L_x_115:
[----:B------:R-:W-:Y:S05]  /*8e00*/  BSYNC.RECONVERGENT B3 ;  /* 0x0000000000037941 */ /* 0x000fea0003800200 */
.L_x_114:
        /* <DEDUP_REMOVED lines=24> */
.L_x_117:
[----:B------:R-:W-:Y:S05]  /*8f90*/  BSYNC.RECONVERGENT B3 ;  /* 0x0000000000037941 */ /* 0x000fea0003800200 */
.L_x_116:
        /* <DEDUP_REMOVED lines=23> */
.L_x_119:
[----:B------:R-:W-:Y:S05]  /*9110*/  BSYNC.RECONVERGENT B3 ;  /* 0x0000000000037941 */ /* 0x000fea0003800200 */
.L_x_118:
        /* <DEDUP_REMOVED lines=24> */
.L_x_121:
[----:B------:R-:W-:Y:S05]  /*92a0*/  BSYNC.RECONVERGENT B3 ;  /* 0x0000000000037941 */ /* 0x000fea0003800200 */
.L_x_120:
        /* <DEDUP_REMOVED lines=24> */
.L_x_123:
[----:B------:R-:W-:Y:S05]  /*9430*/  BSYNC.RECONVERGENT B3 ;  /* 0x0000000000037941 */ /* 0x000fea0003800200 */
.L_x_122:
        /* <DEDUP_REMOVED lines=23> */
.L_x_125:
[----:B------:R-:W-:Y:S05]  /*95b0*/  BSYNC.RECONVERGENT B3 ;  /* 0x0000000000037941 */ /* 0x000fea0003800200 */
.L_x_124:
        /* <DEDUP_REMOVED lines=24> */
.L_x_127:
[----:B------:R-:W-:Y:S05]  /*9740*/  BSYNC.RECONVERGENT B3 ;  /* 0x0000000000037941 */ /* 0x000fea0003800200 */
.L_x_126:
        /* <DEDUP_REMOVED lines=24> */
.L_x_129:
[----:B------:R-:W-:Y:S05]  /*98d0*/  BSYNC.RECONVERGENT B3 ;  /* 0x0000000000037941 */ /* 0x000fea0003800200 */
.L_x_128:
        /* <DEDUP_REMOVED lines=23> */
.L_x_131:
[----:B------:R-:W-:Y:S05]  /*9a50*/  BSYNC.RECONVERGENT B3 ;  /* 0x0000000000037941 */ /* 0x000fea0003800200 */
.L_x_130:
        /* <DEDUP_REMOVED lines=22> */
.L_x_133:
[----:B------:R-:W-:Y:S05]  /*9bc0*/  BSYNC.RECONVERGENT B3 ;  /* 0x0000000000037941 */ /* 0x000fea0003800200 */
.L_x_132:
        /* <DEDUP_REMOVED lines=18> */
[----:B------:R-:W-:Y:S01]  /*9cf0*/  DMUL R160, R16, R20 ;  /* 0x0000001410a07228 */ /* 0x000fe20000000000 */
        /* <DEDUP_REMOVED lines=9> */
[C---:B------:R-:W-:Y:S02]  /*9d90*/  DMUL R6, R4.reuse, R6 ;  /* 0x0000000604067228 */ /* 0x040fe40000000000 */
[----:B------:R-:W-:Y:S02]  /*9da0*/  DMUL R4, R4, R8 ;  /* 0x0000000804047228 */ /* 0x000fe40000000000 */
[----:B------:R-:W-:Y:S02]  /*9db0*/  DMUL R160, R160, R98 ;  /* 0x00000062a0a07228 */ /* 0x000fe40000000000 */
[----:B------:R-:W-:-:S04]  /*9dc0*/  DMUL R10, R10, R86 ;  /* 0x000000560a0a7228 */ /* 0x000fc80000000000 */
[----:B------:R-:W-:Y:S02]  /*9dd0*/  DMUL R4, R4, R74 ;  /* 0x0000004a04047228 */ /* 0x000fe40000000000 */
[----:B------:R-:W-:Y:S02]  /*9de0*/  DFMA R18, R18, R108, R160 ;  /* 0x0000006c1212722b */ /* 0x000fe400000000a0 */
[----:B------:R-:W-:Y:S02]  /*9df0*/  DFMA R10, R12, R88, R10 ;  /* 0x000000580c0a722b */ /* 0x000fe4000000000a */
[----:B------:R-:W-:Y:S02]  /*9e00*/  DMUL R2, R132, R2 ;  /* 0x0000000284027228 */ /* 0x000fe40000000000 */
[----:B------:R-:W-:Y:S02]  /*9e10*/  DFMA R4, R6, R76, R4 ;  /* 0x0000004c0604722b */ /* 0x000fe40000000004 */
[----:B------:R-:W-:-:S02]  /*9e20*/  DFMA R18, R50, R96, R18 ;  /* 0x000000603212722b */ /* 0x000fc40000000012 */
[----:B------:R-:W-:Y:S02]  /*9e30*/  DFMA R10, R46, R84, R10 ;  /* 0x000000542e0a722b */ /* 0x000fe4000000000a */
[----:B------:R-:W-:Y:S02]  /*9e40*/  DMUL R82, R82, R44 ;  /* 0x0000002c52527228 */ /* 0x000fe40000000000 */
[----:B------:R-:W-:Y:S02]  /*9e50*/  DMUL R94, R94, R48 ;  /* 0x000000305e5e7228 */ /* 0x000fe40000000000 */
[----:B------:R-:W-:Y:S02]  /*9e60*/  DFMA R42, R42, R72, R4 ;  /* 0x000000482a2a722b */ /* 0x000fe40000000004 */
[----:B------:R-:W-:Y:S02]  /*9e70*/  DMUL R2, R2, R62 ;  /* 0x0000003e02027228 */ /* 0x000fe40000000000 */
[----:B------:R-:W-:-:S02]  /*9e80*/  DMUL R22, R132, R22 ;  /* 0x0000001684167228 */ /* 0x000fc40000000000 */
[----:B------:R-:W-:Y:S02]  /*9e90*/  DFMA R92, R92, R18, R48 ;  /* 0x000000125c5c722b */ /* 0x000fe40000000030 */
[----:B------:R-:W-:Y:S02]  /*9ea0*/  DFMA R82, R78, R10, -R82 ;  /* 0x0000000a4e52722b */ /* 0x000fe40000000852 */
[----:B------:R-:W-:Y:S02]  /*9eb0*/  DFMA R94, R90, R18, -R94 ;  /* 0x000000125a5e722b */ /* 0x000fe4000000085e */
[----:B------:R-:W-:Y:S02]  /*9ec0*/  DFMA R10, R80, R10, R44 ;  /* 0x0000000a500a722b */ /* 0x000fe4000000002c */
[----:B------:R-:W-:Y:S02]  /*9ed0*/  DFMA R22, R22, R64, R2 ;  /* 0x000000401616722b */ /* 0x000fe40000000002 */
[----:B------:R-:W-:-:S02]  /*9ee0*/  DADD R82, R82, R82 ;  /* 0x0000000052527229 */ /* 0x000fc40000000052 */
[----:B------:R-:W-:Y:S02]  /*9ef0*/  DADD R2, R94, R94 ;  /* 0x000000005e027229 */ /* 0x000fe4000000005e */
[----:B------:R-:W-:Y:S02]  /*9f00*/  DMUL R70, R70, R40 ;  /* 0x0000002846467228 */ /* 0x000fe40000000000 */
[----:B------:R-:W-:-:S06]  /*9f10*/  DFMA R68, R68, R42, R40 ;  /* 0x0000002a4444722b */ /* 0x000fcc0000000028 */
[----:B------:R-:W-:Y:S02]  /*9f20*/  DFMA R70, R66, R42, -R70 ;  /* 0x0000002a4246722b */ /* 0x000fe40000000846 */
[----:B------:R-:W-:-:S06]  /*9f30*/  DMUL R8, R126, R132 ;  /* 0x000000847e087228 */ /* 0x000fcc0000000000 */
[----:B------:R-:W-:Y:S02]  /*9f40*/  DADD R70, R70, R70 ;  /* 0x0000000046467229 */ /* 0x000fe40000000046 */
[----:B------:R-:W-:Y:S02]  /*9f50*/  DFMA R58, R126, R58, R22 ;  /* 0x0000003a7e3a722b */ /* 0x000fe40000000016 */
[----:B------:R-:W-:-:S06]  /*9f60*/  DMUL R56, R56, R8 ;  /* 0x0000000838387228 */ /* 0x000fcc0000000000 */
[-C--:B------:R-:W-:Y:S02]  /*9f70*/  DFMA R54, R54, R58.reuse, R8 ;  /* 0x0000003a3636722b */ /* 0x080fe40000000008 */
[----:B------:R-:W-:-:S08]  /*9f80*/  DFMA R56, R52, R58, -R56 ;  /* 0x0000003a3438722b */ /* 0x000fd00000000838 */
[----:B------:R-:W-:Y:S01]  /*9f90*/  DADD R56, R56, R56 ;  /* 0x0000000038387229 */ /* 0x000fe20000000038 */
[----:B------:R-:W-:Y:S01]  /*9fa0*/  PLOP3.LUT P0, PT, PT, PT, PT, 0x80, 0x8 ;  /* 0x000000000008781c */ /* 0x000fe20003f0f070 */
[----:B--2---:R-:W-:Y:S02]  /*9fb0*/  DMUL R6, R104, R148 ;  /* 0x0000009468067228 */ /* 0x004fe40000000000 */
[----:B---3--:R-:W-:-:S06]  /*9fc0*/  DMUL R4, R106, R144 ;  /* 0x000000906a047228 */ /* 0x008fcc0000000000 */
[----:B----4-:R-:W-:Y:S02]  /*9fd0*/  DFMA R6, R78, R30, R6 ;  /* 0x0000001e4e06722b */ /* 0x010fe40000000006 */
[----:B------:R-:W-:Y:S02]  /*9fe0*/  DMUL R144, R92, R144 ;  /* 0x000000905c907228 */ /* 0x000fe40000000000 */
[----:B-----5:R-:W-:Y:S02]  /*9ff0*/  DFMA R4, R90, R152, R4 ;  /* 0x000000985a04722b */ /* 0x020fe40000000004 */
[----:B------:R-:W-:Y:S02]  /*a000*/  DMUL R148, R10, R148 ;  /* 0x000000940a947228 */ /* 0x000fe40000000000 */
[----:B------:R-:W-:Y:S02]  /*a010*/  DMUL R12, R106, R34 ;  /* 0x000000226a0c7228 */ /* 0x000fe40000000000 */
[----:B------:R-:W-:-:S02]  /*a020*/  DMUL R6, R44, R6 ;  /* 0x000000062c067228 */ /* 0x000fc40000000000 */
[----:B------:R-:W-:Y:S02]  /*a030*/  DMUL R14, R104, R142 ;  /* 0x0000008e680e7228 */ /* 0x000fe40000000000 */
[----:B------:R-:W-:Y:S02]  /*a040*/  DMUL R34, R92, R34 ;  /* 0x000000225c227228 */ /* 0x000fe40000000000 */
[----:B------:R-:W-:Y:S02]  /*a050*/  DMUL R142, R10, R142 ;  /* 0x0000008e0a8e7228 */ /* 0x000fe40000000000 */
[----:B------:R-:W-:Y:S02]  /*a060*/  DMUL R92, R92, R138 ;  /* 0x0000008a5c5c7228 */ /* 0x000fe40000000000 */
[----:B------:R-:W-:Y:S02]  /*a070*/  DMUL R10, R10, R36 ;  /* 0x000000240a0a7228 */ /* 0x000fe40000000000 */
[----:B------:R-:W-:-:S02]  /*a080*/  DMUL R6, R44, R6 ;  /* 0x000000062c067228 */ /* 0x000fc40000000000 */
[----:B------:R-:W-:Y:S02]  /*a090*/  DMUL R4, R48, R4 ;  /* 0x0000000430047228 */ /* 0x000fe40000000000 */
[----:B------:R-:W-:Y:S02]  /*a0a0*/  DFMA R12, R90, R38, R12 ;  /* 0x000000265a0c722b */ /* 0x000fe4000000000c */
[C---:B------:R-:W-:Y:S02]  /*a0b0*/  DFMA R152, R2.reuse, R152, R144 ;  /* 0x000000980298722b */ /* 0x040fe40000000090 */
[C---:B------:R-:W-:Y:S02]  /*a0c0*/  DFMA R38, R2.reuse, R38, R34 ;  /* 0x000000260226722b */ /* 0x040fe40000000022 */
[----:B------:R-:W-:Y:S02]  /*a0d0*/  DFMA R92, R2, R146, R92 ;  /* 0x00000092025c722b */ /* 0x000fe4000000005c */
[----:B------:R-:W-:-:S02]  /*a0e0*/  DFMA R10, R82, R150, R10 ;  /* 0x00000096520a722b */ /* 0x000fc4000000000a */
[----:B------:R-:W-:Y:S02]  /*a0f0*/  DMUL R2, R102, R130 ;  /* 0x0000008266027228 */ /* 0x000fe40000000000 */
[----:B------:R-:W-:Y:S02]  /*a100*/  DMUL R104, R104, R36 ;  /* 0x0000002468687228 */ /* 0x000fe40000000000 */
[----:B------:R-:W-:Y:S02]  /*a110*/  DFMA R4, R48, R4, R6 ;  /* 0x000000043004722b */ /* 0x000fe40000000006 */
[----:B------:R-:W-:Y:S02]  /*a120*/  DMUL R6, R102, R60 ;  /* 0x0000003c66067228 */ /* 0x000fe40000000000 */
[C---:B------:R-:W-:Y:S02]  /*a130*/  DMUL R130, R68.reuse, R130 ;  /* 0x0000008244827228 */ /* 0x040fe40000000000 */
[----:B------:R-:W-:-:S02]  /*a140*/  DMUL R60, R68, R60 ;  /* 0x0000003c443c7228 */ /* 0x000fc40000000000 */
[----:B------:R-:W-:Y:S02]  /*a150*/  DMUL R10, R44, R10 ;  /* 0x0000000a2c0a7228 */ /* 0x000fe40000000000 */
[----:B------:R-:W-:Y:S02]  /*a160*/  DMUL R68, R68, R128 ;  /* 0x0000008044447228 */ /* 0x000fe40000000000 */
[----:B------:R-:W-:Y:S02]  /*a170*/  DFMA R2, R66, R32, R2 ;  /* 0x000000204202722b */ /* 0x000fe40000000002 */
[C---:B------:R-:W-:Y:S02]  /*a180*/  DFMA R14, R78.reuse, R140, R14 ;  /* 0x0000008c4e0e722b */ /* 0x040fe4000000000e */
[----:B------:R-:W-:Y:S02]  /*a190*/  DFMA R104, R78, R150, R104 ;  /* 0x000000964e68722b */ /* 0x000fe40000000068 */
[----:B------:R-:W-:-:S02]  /*a1a0*/  DMUL R106, R106, R138 ;  /* 0x0000008a6a6a7228 */ /* 0x000fc40000000000 */
[----:B------:R-:W-:Y:S02]  /*a1b0*/  DFMA R10, R48, R92, R10 ;  /* 0x0000005c300a722b */ /* 0x000fe4000000000a */
[----:B------:R-:W-:Y:S02]  /*a1c0*/  DFMA R68, R70, R134, R68 ;  /* 0x000000864644722b */ /* 0x000fe40000000044 */
[----:B------:R-:W-:Y:S02]  /*a1d0*/  DMUL R2, R40, R2 ;  /* 0x0000000228027228 */ /* 0x000fe40000000000 */
[----:B------:R-:W-:Y:S02]  /*a1e0*/  DMUL R14, R44, R14 ;  /* 0x0000000e2c0e7228 */ /* 0x000fe40000000000 */
[C---:B------:R-:W-:Y:S02]  /*a1f0*/  DFMA R148, R82.reuse, R30, R148 ;  /* 0x0000001e5294722b */ /* 0x040fe40000000094 */
[----:B------:R-:W-:-:S02]  /*a200*/  DFMA R142, R82, R140, R142 ;  /* 0x0000008c528e722b */ /* 0x000fc4000000008e */
[----:B------:R-:W-:Y:S02]  /*a210*/  DMUL R104, R44, R104 ;  /* 0x000000682c687228 */ /* 0x000fe40000000000 */
[----:B------:R-:W-:Y:S02]  /*a220*/  DFMA R106, R90, R146, R106 ;  /* 0x000000925a6a722b */ /* 0x000fe4000000006a */
[----:B------:R-:W-:Y:S02]  /*a230*/  DMUL R102, R102, R128 ;  /* 0x0000008066667228 */ /* 0x000fe40000000000 */
[C---:B------:R-:W-:Y:S02]  /*a240*/  DFMA R2, R40.reuse, R2, R4 ;  /* 0x000000022802722b */ /* 0x040fe40000000004 */
[----:B------:R-:W-:Y:S02]  /*a250*/  DFMA R68, R40, R68, R10 ;  /* 0x000000442844722b */ /* 0x000fe4000000000a */
[----:B------:R-:W-:-:S02]  /*a260*/  DMUL R14, R44, R14 ;  /* 0x0000000e2c0e7228 */ /* 0x000fc40000000000 */
[----:B------:R-:W-:Y:S02]  /*a270*/  DMUL R12, R48, R12 ;  /* 0x0000000c300c7228 */ /* 0x000fe40000000000 */
[----:B------:R-:W-:Y:S02]  /*a280*/  DFMA R6, R66, R136, R6 ;  /* 0x000000884206722b */ /* 0x000fe40000000006 */
[C---:B------:R-:W-:Y:S02]  /*a290*/  DMUL R4, R100.reuse, R16 ;  /* 0x0000001064047228 */ /* 0x040fe40000000000 */
[----:B------:R-:W-:Y:S02]  /*a2a0*/  DMUL R10, R100, R20 ;  /* 0x00000014640a7228 */ /* 0x000fe40000000000 */
[C---:B------:R-:W-:Y:S02]  /*a2b0*/  DMUL R104, R44.reuse, R104 ;  /* 0x000000682c687228 */ /* 0x040fe40000000000 */
[----:B------:R-:W-:-:S02]  /*a2c0*/  DMUL R148, R44, R148 ;  /* 0x000000942c947228 */ /* 0x000fc40000000000 */
[----:B------:R-:W-:Y:S02]  /*a2d0*/  DMUL R142, R44, R142 ;  /* 0x0000008e2c8e7228 */ /* 0x000fe40000000000 */
[----:B------:R-:W-:Y:S02]  /*a2e0*/  DMUL R106, R48, R106 ;  /* 0x0000006a306a7228 */ /* 0x000fe40000000000 */
[----:B------:R-:W-:Y:S02]  /*a2f0*/  DFMA R102, R66, R134, R102 ;  /* 0x000000864266722b */ /* 0x000fe40000000066 */
[----:B------:R-:W-:Y:S02]  /*a300*/  DMUL R100, R100, R154 ;  /* 0x0000009a64647228 */ /* 0x000fe40000000000 */
[----:B------:R-:W-:Y:S02]  /*a310*/  DFMA R12, R48, R12, R14 ;  /* 0x0000000c300c722b */ /* 0x000fe4000000000e */
[----:B------:R-:W-:-:S02]  /*a320*/  DMUL R6, R40, R6 ;  /* 0x0000000628067228 */ /* 0x000fc40000000000 */
[C---:B------:R-:W-:Y:S02]  /*a330*/  DFMA R4, R52.reuse, R156, R4 ;  /* 0x0000009c3404722b */ /* 0x040fe40000000004 */
[----:B------:R-:W-:Y:S02]  /*a340*/  DFMA R10, R52, R158, R10 ;  /* 0x0000009e340a722b */ /* 0x000fe4000000000a */
[C---:B------:R-:W-:Y:S02]  /*a350*/  DFMA R148, R48.reuse, R152, R148 ;  /* 0x000000983094722b */ /* 0x040fe40000000094 */
[C---:B------:R-:W-:Y:S02]  /*a360*/  DFMA R38, R48.reuse, R38, R142 ;  /* 0x000000263026722b */ /* 0x040fe4000000008e */
[----:B------:R-:W-:Y:S02]  /*a370*/  DFMA R104, R48, R106, R104 ;  /* 0x0000006a3068722b */ /* 0x000fe40000000068 */
[----:B------:R-:W-:-:S02]  /*a380*/  DFMA R130, R70, R32, R130 ;  /* 0x000000204682722b */ /* 0x000fc40000000082 */
[----:B------:R-:W-:Y:S02]  /*a390*/  DFMA R60, R70, R136, R60 ;  /* 0x00000088463c722b */ /* 0x000fe4000000003c */
[----:B------:R-:W-:Y:S02]  /*a3a0*/  DMUL R102, R40, R102 ;  /* 0x0000006628667228 */ /* 0x000fe40000000000 */
[C---:B------:R-:W-:Y:S02]  /*a3b0*/  DMUL R16, R54.reuse, R16 ;  /* 0x0000001036107228 */ /* 0x040fe40000000000 */
[----:B------:R-:W-:Y:S02]  /*a3c0*/  DMUL R20, R54, R20 ;  /* 0x0000001436147228 */ /* 0x000fe40000000000 */
[----:B------:R-:W-:Y:S02]  /*a3d0*/  DFMA R100, R52, R162, R100 ;  /* 0x000000a23464722b */ /* 0x000fe40000000064 */
[----:B------:R-:W-:-:S02]  /*a3e0*/  DMUL R54, R54, R154 ;  /* 0x0000009a36367228 */ /* 0x000fc40000000000 */
[----:B------:R-:W-:Y:S02]  /*a3f0*/  DFMA R6, R40, R6, R12 ;  /* 0x000000062806722b */ /* 0x000fe4000000000c */
[C---:B------:R-:W-:Y:S02]  /*a400*/  DMUL R4, R8.reuse, R4 ;  /* 0x0000000408047228 */ /* 0x040fe40000000000 */
[----:B------:R-:W-:Y:S02]  /*a410*/  DMUL R10, R8, R10 ;  /* 0x0000000a080a7228 */ /* 0x000fe40000000000 */
[C---:B------:R-:W-:Y:S02]  /*a420*/  DFMA R130, R40.reuse, R130, R148 ;  /* 0x000000822882722b */ /* 0x040fe40000000094 */
[C---:B------:R-:W-:Y:S02]  /*a430*/  DFMA R38, R40.reuse, R60, R38 ;  /* 0x0000003c2826722b */ /* 0x040fe40000000026 */
[----:B------:R-:W-:-:S02]  /*a440*/  DFMA R102, R40, R102, R104 ;  /* 0x000000662866722b */ /* 0x000fc40000000068 */
[C---:B------:R-:W-:Y:S02]  /*a450*/  DFMA R16, R56.reuse, R156, R16 ;  /* 0x0000009c3810722b */ /* 0x040fe40000000010 */
[----:B------:R-:W-:Y:S02]  /*a460*/  DFMA R20, R56, R158, R20 ;  /* 0x0000009e3814722b */ /* 0x000fe40000000014 */
[----:B------:R-:W-:Y:S02]  /*a470*/  DMUL R100, R8, R100 ;  /* 0x0000006408647228 */ /* 0x000fe40000000000 */
[----:B------:R-:W-:Y:S02]  /*a480*/  DFMA R54, R56, R162, R54 ;  /* 0x000000a23836722b */ /* 0x000fe40000000036 */
[C---:B------:R-:W-:Y:S02]  /*a490*/  DFMA R2, R8.reuse, R4, R2 ;  /* 0x000000040802722b */ /* 0x040fe40000000002 */
[----:B------:R-:W-:-:S02]  /*a4a0*/  DFMA R6, R8, R10, R6 ;  /* 0x0000000a0806722b */ /* 0x000fc40000000006 */
[C---:B------:R-:W-:Y:S02]  /*a4b0*/  DFMA R12, R8.reuse, R16, R130 ;  /* 0x00000010080c722b */ /* 0x040fe40000000082 */
[C---:B------:R-:W-:Y:S02]  /*a4c0*/  DFMA R10, R8.reuse, R20, R38 ;  /* 0x00000014080a722b */ /* 0x040fe40000000026 */
[C---:B------:R-:W-:Y:S02]  /*a4d0*/  DFMA R4, R8.reuse, R100, R102 ;  /* 0x000000640804722b */ /* 0x040fe40000000066 */
[----:B------:R-:W-:-:S11]  /*a4e0*/  DFMA R8, R8, R54, R68 ;  /* 0x000000360808722b */ /* 0x000fd60000000044 */
.L_x_80:
[----:B------:R-:W-:Y:S05]  /*a4f0*/  BSYNC.RECONVERGENT B2 ;  /* 0x0000000000027941 */ /* 0x000fea0003800200 */
.L_x_79:
[----:B------:R-:W-:Y:S01]  /*a500*/  FSEL R14, R112, RZ, P0 ;  /* 0x000000ff700e7208 */ /* 0x000fe20000000000 */
[----:B------:R-:W-:Y:S01]  /*a510*/  UMOV UR6, 0xe2308c3a ;  /* 0xe2308c3a00067882 */ /* 0x000fe20000000000 */
[----:B------:R-:W-:Y:S01]  /*a520*/  FSEL R15, R113, -10.907346725463867188, P0 ;  /* 0xc12e847e710f7808 */ /* 0x000fe20000000000 */
[----:B------:R-:W-:-:S05]  /*a530*/  UMOV UR7, 0x3e35798e ;  /* 0x3e35798e00077882 */ /* 0x000fca0000000000 */
[----:B------:R-:W-:Y:S01]  /*a540*/  DADD R16, -R120, R14 ;  /* 0x0000000078107229 */ /* 0x000fe2000000010e */
[----:B------:R-:W-:Y:S02]  /*a550*/  IMAD.MOV.U32 R120, RZ, RZ, R14 ;  /* 0x000000ffff787224 */ /* 0x000fe400078e000e */
[----:B------:R-:W-:-:S05]  /*a560*/  IMAD.MOV.U32 R121, RZ, RZ, R15 ;  /* 0x000000ffff797224 */ /* 0x000fca00078e000f */
[----:B------:R-:W-:-:S06]  /*a570*/  DSETP.GEU.AND P1, PT, |R16|, UR6, PT ;  /* 0x0000000610007e2a */ /* 0x000fcc000bf2e200 */
[----:B------:R-:W-:-:S04]  /*a580*/  SEL R25, R25, RZ, P1 ;  /* 0x000000ff19197207 */ /* 0x000fc80000800000 */
[----:B------:R-:W-:-:S04]  /*a590*/  SEL R25, R25, RZ, P0 ;  /* 0x000000ff19197207 */ /* 0x000fc80000000000 */
[----:B------:R-:W-:-:S07]  /*a5a0*/  PRMT R14, R25, 0x7610, R14 ;  /* 0x00007610190e7816 */ /* 0x000fce000000000e */
.L_x_51:
[----:B------:R-:W-:Y:S05]  /*a5b0*/  BSYNC.RECONVERGENT B0 ;  /* 0x0000000000007941 */ /* 0x000fea0003800200 */
.L_x_50:
[----:B------:R-:W-:Y:S01]  /*a5c0*/  PRMT R25, R14, 0x7610, R25 ;  /* 0x000076100e197816 */ /* 0x000fe20000000019 */
[----:B------:R-:W-:Y:S06]  /*a5d0*/  BRA.U UP1, `(.L_x_134) ;  /* 0xffffffa501a87547 */ /* 0x000fec000b83ffff */
[----:B------:R-:W-:Y:S01]  /*a5e0*/  DADD R10, R124, -R2 ;  /* 0x000000007c0a7229 */ /* 0x000fe20000000802 */
[----:B------:R-:W-:Y:S07]  /*a5f0*/  BSSY.RECONVERGENT B0, `(.L_x_135) ;  /* 0x0000005000007945 */ /* 0x000fee0003800200 */
[----:B------:R-:W-:-:S10]  /*a600*/  DADD R14, -RZ, |R10| ;  /* 0x00000000ff0e7229 */ /* 0x000fd4000000050a */
[----:B------:R-:W-:Y:S01]  /*a610*/  IMAD.MOV.U32 R30, RZ, RZ, R14 ;  /* 0x000000ffff1e7224 */ /* 0x000fe200078e000e */
[----:B------:R-:W-:-:S07]  /*a620*/  MOV R14, 0xa640 ;  /* 0x0000a640000e7802 */ /* 0x000fce0000000f00 */
[----:B------:R-:W-:Y:S05]  /*a630*/  CALL.REL.NOINC `($_Z6runGeo5Orbit6Poly1dS0_15OutputImageArrs14InputImageArrsii$__internal_accurate_pow) ;  /* 0x00000054007c7944 */ /* 0x000fea0003c00000 */
[----:B------:R-:W-:Y:S05]  /*a640*/  BSYNC.RECONVERGENT B0 ;  /* 0x0000000000007941 */ /* 0x000fea0003800200 */
.L_x_135:
[----:B------:R-:W-:Y:S01]  /*a650*/  DADD R8, R10, 2 ;  /* 0x400000000a087429 */ /* 0x000fe20000000000 */
[----:B------:R-:W-:Y:S01]  /*a660*/  BSSY.RECONVERGENT B0, `(.L_x_136) ;  /* 0x0000011000007945 */ /* 0x000fe20003800200 */
[----:B------:R-:W-:Y:S02]  /*a670*/  DADD R16, R118, -R6 ;  /* 0x0000000076107229 */ /* 0x000fe40000000806 */
[C---:B------:R-:W-:Y:S02]  /*a680*/  DSETP.NEU.AND P0, PT, R10.reuse, RZ, PT ;  /* 0x000000ff0a00722a */ /* 0x040fe40003f0d000 */
[----:B------:R-:W-:-:S04]  /*a690*/  DSETP.NEU.AND P2, PT, R10, 1, PT ;  /* 0x3ff000000a00742a */ /* 0x000fc80003f4d000 */
[----:B------:R-:W-:Y:S01]  /*a6a0*/  LOP3.LUT R8, R9, 0x7ff00000, RZ, 0xc0, !PT ;  /* 0x7ff0000009087812 */ /* 0x000fe200078ec0ff */
[----:B------:R-:W-:Y:S01]  /*a6b0*/  DADD R14, -RZ, |R16| ;  /* 0x00000000ff0e7229 */ /* 0x000fe20000000510 */
[----:B------:R-:W-:Y:S02]  /*a6c0*/  FSEL R9, R33, RZ, P0 ;  /* 0x000000ff21097208 */ /* 0x000fe40000000000 */
[----:B------:R-:W-:Y:S02]  /*a6d0*/  ISETP.NE.AND P1, PT, R8, 0x7ff00000, PT ;  /* 0x7ff000000800780c */ /* 0x000fe40003f25270 */
[----:B------:R-:W-:-:S05]  /*a6e0*/  FSEL R8, R24, RZ, P0 ;  /* 0x000000ff18087208 */ /* 0x000fca0000000000 */
[----:B------:R-:W-:-:S06]  /*a6f0*/  IMAD.MOV.U32 R30, RZ, RZ, R14 ;  /* 0x000000ffff1e7224 */ /* 0x000fcc00078e000e */
[----:B------:R-:W-:Y:S05]  /*a700*/  @P1 BRA `(.L_x_137) ;  /* 0x0000000000181947 */ /* 0x000fea0003800000 */
[----:B------:R-:W-:-:S14]  /*a710*/  DSETP.NAN.AND P0, PT, R10, R10, PT ;  /* 0x0000000a0a00722a */ /* 0x000fdc0003f08000 */
[----:B------:R-:W-:Y:S01]  /*a720*/  @P0 DADD R8, R10, 2 ;  /* 0x400000000a080429 */ /* 0x000fe20000000000 */
[----:B------:R-:W-:Y:S10]  /*a730*/  @P0 BRA `(.L_x_137) ;  /* 0x00000000000c0947 */ /* 0x000ff40003800000 */
[----:B------:R-:W-:-:S14]  /*a740*/  DSETP.NEU.AND P0, PT, |R10|, +INF , PT ;  /* 0x7ff000000a00742a */ /* 0x000fdc0003f0d200 */
[----:B------:R-:W-:Y:S02]  /*a750*/  @!P0 IMAD.MOV.U32 R8, RZ, RZ, 0x0 ;  /* 0x00000000ff088424 */ /* 0x000fe400078e00ff */
[----:B------:R-:W-:-:S07]  /*a760*/  @!P0 IMAD.MOV.U32 R9, RZ, RZ, 0x7ff00000 ;  /* 0x7ff00000ff098424 */ /* 0x000fce00078e00ff */
.L_x_137:
[----:B------:R-:W-:Y:S05]  /*a770*/  BSYNC.RECONVERGENT B0 ;  /* 0x0000000000007941 */ /* 0x000fea0003800200 */
.L_x_136:
[----:B------:R-:W-:Y:S01]  /*a780*/  BSSY.RECONVERGENT B0, `(.L_x_138) ;  /* 0x0000005000007945 */ /* 0x000fe20003800200 */
[----:B------:R-:W-:Y:S02]  /*a790*/  FSEL R8, R8, RZ, P2 ;  /* 0x000000ff08087208 */ /* 0x000fe40001000000 */
[----:B------:R-:W-:Y:S02]  /*a7a0*/  FSEL R9, R9, 1.875, P2 ;  /* 0x3ff0000009097808 */ /* 0x000fe40001000000 */
[----:B------:R-:W-:-:S07]  /*a7b0*/  MOV R14, 0xa7d0 ;  /* 0x0000a7d0000e7802 */ /* 0x000fce0000000f00 */
[----:B------:R-:W-:Y:S05]  /*a7c0*/  CALL.REL.NOINC `($_Z6runGeo5Orbit6Poly1dS0_15OutputImageArrs14InputImageArrsii$__internal_accurate_pow) ;  /* 0x0000005400187944 */ /* 0x000fea0003c00000 */
[----:B------:R-:W-:Y:S05]  /*a7d0*/  BSYNC.RECONVERGENT B0 ;  /* 0x0000000000007941 */ /* 0x000fea0003800200 */
.L_x_138:
        /* <DEDUP_REMOVED lines=17> */
.L_x_140:
[----:B------:R-:W-:Y:S05]  /*a8f0*/  BSYNC.RECONVERGENT B0 ;  /* 0x0000000000007941 */ /* 0x000fea0003800200 */
.L_x_139:
[----:B------:R-:W-:Y:S01]  /*a900*/  FSEL R10, R10, RZ, P2 ;  /* 0x000000ff0a0a7208 */ /* 0x000fe20001000000 */
[----:B------:R-:W-:Y:S01]  /*a910*/  BSSY.RECONVERGENT B0, `(.L_x_141) ;  /* 0x0000006000007945 */ /* 0x000fe20003800200 */
[----:B------:R-:W-:Y:S01]  /*a920*/  FSEL R11, R11, 1.875, P2 ;  /* 0x3ff000000b0b7808 */ /* 0x000fe20001000000 */
[----:B------:R-:W-:Y:S01]  /*a930*/  IMAD.MOV.U32 R30, RZ, RZ, R14 ;  /* 0x000000ffff1e7224 */ /* 0x000fe200078e000e */
[----:B------:R-:W-:-:S04]  /*a940*/  MOV R14, 0xa970 ;  /* 0x0000a970000e7802 */ /* 0x000fc80000000f00 */
[----:B------:R-:W-:-:S11]  /*a950*/  DADD R8, R8, R10 ;  /* 0x0000000008087229 */ /* 0x000fd6000000000a */
[----:B------:R-:W-:Y:S05]  /*a960*/  CALL.REL.NOINC `($_Z6runGeo5Orbit6Poly1dS0_15OutputImageArrs14InputImageArrsii$__internal_accurate_pow) ;  /* 0x0000005000b07944 */ /* 0x000fea0003c00000 */
[----:B------:R-:W-:Y:S05]  /*a970*/  BSYNC.RECONVERGENT B0 ;  /* 0x0000000000007941 */ /* 0x000fea0003800200 */
.L_x_141:
        /* <DEDUP_REMOVED lines=15> */
.L_x_143:
[----:B------:R-:W-:Y:S05]  /*aa70*/  BSYNC.RECONVERGENT B0 ;  /* 0x0000000000007941 */ /* 0x000fea0003800200 */
.L_x_142:
[----:B------:R-:W-:Y:S01]  /*aa80*/  FSEL R10, R10, RZ, P2 ;  /* 0x000000ff0a0a7208 */ /* 0x000fe20001000000 */
[----:B------:R-:W-:Y:S01]  /*aa90*/  IMAD.MOV.U32 R12, RZ, RZ, 0x0 ;  /* 0x00000000ff0c7424 */ /* 0x000fe200078e00ff */
[----:B------:R-:W-:Y:S01]  /*aaa0*/  FSEL R11, R11, 1.875, P2 ;  /* 0x3ff000000b0b7808 */ /* 0x000fe20001000000 */
[----:B------:R-:W-:Y:S01]  /*aab0*/  IMAD.MOV.U32 R13, RZ, RZ, 0x3fd80000 ;  /* 0x3fd80000ff0d7424 */ /* 0x000fe200078e00ff */
[----:B------:R-:W-:Y:S04]  /*aac0*/  BSSY.RECONVERGENT B0, `(.L_x_144) ;  /* 0x000001d000007945 */ /* 0x000fe80003800200 */
[----:B------:R-:W-:-:S06]  /*aad0*/  DADD R14, R8, R10 ;  /* 0x00000000080e7229 */ /* 0x000fcc000000000a */
        /* <DEDUP_REMOVED lines=25> */
[----:B------:R-:W-:Y:S02]  /*ac70*/  IMAD.MOV.U32 R10, RZ, RZ, R36 ;  /* 0x000000ffff0a7224 */ /* 0x000fe400078e0024 */
[----:B------:R-:W-:-:S07]  /*ac80*/  IMAD.MOV.U32 R11, RZ, RZ, R37 ;  /* 0x000000ffff0b7224 */ /* 0x000fce00078e0025 */
.L_x_145:
[----:B------:R-:W-:Y:S05]  /*ac90*/  BSYNC.RECONVERGENT B0 ;  /* 0x0000000000007941 */ /* 0x000fea0003800200 */
.L_x_144:
[----:B------:R-:W0:Y:S01]  /*aca0*/  LDCU.128 UR16, c[0x3][0x10] ;  /* 0x00c00200ff1077ac */ /* 0x000e220008000c00 */
[----:B------:R-:W-:Y:S01]  /*acb0*/  PLOP3.LUT P2, PT, PT, PT, UP0, 0x80, 0x8 ;  /* 0x000000000008781c */ /* 0x000fe20003f4f008 */
[----:B------:R-:W-:Y:S01]  /*acc0*/  BSSY.RECONVERGENT B0, `(.L_x_146) ;  /* 0x0000433000007945 */ /* 0x000fe20003800200 */
[----:B------:R-:W1:Y:S01]  /*acd0*/  LDCU.64 UR6, c[0x3][0x30] ;  /* 0x00c00600ff0677ac */ /* 0x000e620008000a00 */
[----:B------:R-:W2:Y:S01]  /*ace0*/  LDCU UR4, c[0x3][0x50] ;  /* 0x00c00a00ff0477ac */ /* 0x000ea20008000800 */
[----:B------:R-:W3:Y:S01]  /*acf0*/  LDCU.64 UR12, c[0x3][0x28] ;  /* 0x00c00500ff0c77ac */ /* 0x000ee20008000a00 */
[----:B0-----:R-:W-:Y:S02]  /*ad00*/  DSETP.GT.AND P1, PT, R120, UR18, PT ;  /* 0x0000001278007e2a */ /* 0x001fe4000bf24000 */
[----:B-1----:R-:W-:-:S04]  /*ad10*/  DSETP.GT.AND P0, PT, R10, UR6, PT ;  /* 0x000000060a007e2a */ /* 0x002fc8000bf04000 */
[----:B------:R-:W-:Y:S01]  /*ad20*/  DSETP.LT.OR P1, PT, R120, UR16, P1 ;  /* 0x0000001078007e2a */ /* 0x000fe20008f21400 */
[----:B--2---:R-:W-:Y:S01]  /*ad30*/  UISETP.NE.AND UP0, UPT, UR4, 0x1, UPT ;  /* 0x000000010400788c */ /* 0x004fe2000bf05270 */
[----:B---3--:R-:W-:-:S06]  /*ad40*/  DSETP.LT.OR P0, PT, R10, UR12, P0 ;  /* 0x0000000c0a007e2a */ /* 0x008fcc0008701400 */
[----:B------:R-:W-:-:S04]  /*ad50*/  PLOP3.LUT P0, PT, P0, P1, P2, 0xfe, 0x0 ;  /* 0x000000000000781c */ /* 0x000fc80000703f26 */
[----:B------:R-:W-:Y:S01]  /*ad60*/  SEL R25, RZ, 0x1, !P0 ;  /* 0x00000001ff197807 */ /* 0x000fe20004000000 */
[----:B------:R-:W-:Y:S08]  /*ad70*/  BRA.U UP0, `(.L_x_147) ;  /* 0x0000003d00147547 */ /* 0x000ff0000b800000 */
[----:B------:R-:W0:Y:S01]  /*ad80*/  MUFU.RCP64H R9, 299792384 ;  /* 0x41b1de7800097908 */ /* 0x000e220000001800 */
[----:B------:R-:W-:Y:S01]  /*ad90*/  IMAD.MOV.U32 R14, RZ, RZ, 0x4a000000 ;  /* 0x4a000000ff0e7424 */ /* 0x000fe200078e00ff */
[----:B------:R-:W-:Y:S01]  /*ada0*/  DADD R130, R10, R10 ;  /* 0x000000000a827229 */ /* 0x000fe2000000000a */
[----:B------:R-:W-:Y:S01]  /*adb0*/  IMAD.MOV.U32 R15, RZ, RZ, 0x41b1de78 ;  /* 0x41b1de78ff0f7424 */ /* 0x000fe200078e00ff */
[----:B------:R-:W-:Y:S01]  /*adc0*/  BSSY.RECONVERGENT B2, `(.L_x_148) ;  /* 0x0000012000027945 */ /* 0x000fe20003800200 */
[----:B------:R-:W-:-:S07]  /*add0*/  IMAD.MOV.U32 R8, RZ, RZ, 0x1 ;  /* 0x00000001ff087424 */ /* 0x000fce00078e00ff */
[----:B------:R-:W-:Y:S01]  /*ade0*/  FSETP.GEU.AND P1, PT, |R131|, 6.5827683646048100446e-37, PT ;  /* 0x036000008300780b */ /* 0x000fe20003f2e200 */
[----:B0-----:R-:W-:-:S08]  /*adf0*/  DFMA R12, R8, -R14, 1 ;  /* 0x3ff00000080c742b */ /* 0x001fd0000000080e */
[----:B------:R-:W-:-:S08]  /*ae00*/  DFMA R12, R12, R12, R12 ;  /* 0x0000000c0c0c722b */ /* 0x000fd0000000000c */
[----:B------:R-:W-:-:S08]  /*ae10*/  DFMA R12, R8, R12, R8 ;  /* 0x0000000c080c722b */ /* 0x000fd00000000008 */
[----:B------:R-:W-:-:S08]  /*ae20*/  DFMA R8, R12, -R14, 1 ;  /* 0x3ff000000c08742b */ /* 0x000fd0000000080e */
[----:B------:R-:W-:-:S08]  /*ae30*/  DFMA R8, R12, R8, R12 ;  /* 0x000000080c08722b */ /* 0x000fd0000000000c */
[----:B------:R-:W-:-:S08]  /*ae40*/  DMUL R132, R130, R8 ;  /* 0x0000000882847228 */ /* 0x000fd00000000000 */
[----:B------:R-:W-:-:S08]  /*ae50*/  DFMA R10, R132, -R14, R130 ;  /* 0x8000000e840a722b */ /* 0x000fd00000000082 */
[----:B------:R-:W-:-:S10]  /*ae60*/  DFMA R132, R8, R10, R132 ;  /* 0x0000000a0884722b */ /* 0x000fd40000000084 */
[----:B------:R-:W-:-:S05]  /*ae70*/  FFMA R8, RZ, 22.2336273193359375, R133 ;  /* 0x41b1de78ff087823 */ /* 0x000fca0000000085 */
[----:B------:R-:W-:-:S13]  /*ae80*/  FSETP.GT.AND P0, PT, |R8|, 1.469367938527859385e-39, PT ;  /* 0x001000000800780b */ /* 0x000fda0003f04200 */
[----:B------:R-:W-:Y:S05]  /*ae90*/  @P0 BRA P1, `(.L_x_149) ;  /* 0x0000000000100947 */ /* 0x000fea0000800000 */
[----:B------:R-:W-:Y:S01]  /*aea0*/  IMAD.MOV.U32 R36, RZ, RZ, 0x4a000000 ;  /* 0x4a000000ff247424 */ /* 0x000fe200078e00ff */
[----:B------:R-:W-:Y:S01]  /*aeb0*/  MOV R24, 0xaee0 ;  /* 0x0000aee000187802 */ /* 0x000fe20000000f00 */
[----:B------:R-:W-:-:S07]  /*aec0*/  IMAD.MOV.U32 R37, RZ, RZ, 0x41b1de78 ;  /* 0x41b1de78ff257424 */ /* 0x000fce00078e00ff */
[----:B------:R-:W-:Y:S05]  /*aed0*/  CALL.REL.NOINC `($__internal_1_$__cuda_sm20_div_rn_f64_full) ;  /* 0x0000004400307944 */ /* 0x000fea0003c00000 */
.L_x_149:
[----:B------:R-:W-:Y:S05]  /*aee0*/  BSYNC.RECONVERGENT B2 ;  /* 0x0000000000027941 */ /* 0x000fea0003800200 */
.L_x_148:
[----:B------:R-:W0:Y:S01]  /*aef0*/  LDC.64 R8, c[0x0][0x388] ;  /* 0x0000e200ff087b82 */ /* 0x000e220000000a00 */
[----:B------:R-:W1:Y:S01]  /*af00*/  LDCU.128 UR12, c[0x3][0x10] ;  /* 0x00c00200ff0c77ac */ /* 0x000e620008000c00 */
[----:B0-----:R-:W2:Y:S01]  /*af10*/  LDG.E.64 R8, desc[UR8][R8.64] ;  /* 0x0000000808087981 */ /* 0x001ea2000c1e1b00 */
[----:B------:R-:W-:Y:S01]  /*af20*/  DADD R120, R120, R132 ;  /* 0x0000000078787229 */ /* 0x000fe20000000084 */
[----:B------:R-:W-:Y:S07]  /*af30*/  BSSY.RECONVERGENT B2, `(.L_x_150) ;  /* 0x0000339000027945 */ /* 0x000fee0003800200 */
[----:B-1----:R-:W-:-:S02]  /*af40*/  DSETP.GT.AND P0, PT, R120, UR14, PT ;  /* 0x0000000e78007e2a */ /* 0x002fc4000bf04000 */
[----:B------:R-:W-:-:S04]  /*af50*/  DSETP.GEU.AND P1, PT, R120, UR12, PT ;  /* 0x0000000c78007e2a */ /* 0x000fc8000bf2e000 */
[----:B------:R-:W-:Y:S02]  /*af60*/  SEL R25, R25, 0x1, !P0 ;  /* 0x0000000119197807 */ /* 0x000fe40004000000 */
[----:B------:R-:W-:Y:S02]  /*af70*/  PLOP3.LUT P0, PT, PT, PT, PT, 0x8, 0x80 ;  /* 0x000000000080781c */ /* 0x000fe40003f0e170 */
[----:B------:R-:W-:Y:S01]  /*af80*/  SEL R25, R25, 0x1, P1 ;  /* 0x0000000119197807 */ /* 0x000fe20000800000 */
[----:B--2---:R-:W-:-:S14]  /*af90*/  DSETP.GEU.AND P2, PT, R120, R8, PT ;  /* 0x000000087800722a */ /* 0x004fdc0003f4e000 */
        /* <DEDUP_REMOVED lines=13> */
[----:B------:R-:W0:Y:S01]  /*b070*/  LDC.64 R38, c[0x0][0x388] ;  /* 0x0000e200ff267b82 */ /* 0x000e220000000a00 */
[----:B------:R-:W-:Y:S02]  /*b080*/  IMAD.MOV.U32 R43, RZ, RZ, RZ ;  /* 0x000000ffff2b7224 */ /* 0x000fe400078e00ff */
[----:B------:R-:W-:-:S07]  /*b090*/  IMAD.MOV.U32 R41, RZ, RZ, -0x1 ;  /* 0xffffffffff297424 */ /* 0x000fce00078e00ff */
.L_x_154:
        /* <DEDUP_REMOVED lines=88> */
.L_x_153:
[----:B------:R-:W-:-:S09]  /*b620*/  UISETP.NE.AND UP0, UPT, UR10, URZ, UPT ;  /* 0x000000ff0a00728c */ /* 0x000fd2000bf05270 */
[----:B------:R-:W-:Y:S05]  /*b630*/  BRA.U !UP0, `(.L_x_152) ;  /* 0x0000000508947547 */ /* 0x000fea000b800000 */
[----:B------:R-:W-:Y:S02]  /*b640*/  UISETP.GE.U32.AND UP0, UPT, UR10, 0x8, UPT ;  /* 0x000000080a00788c */ /* 0x000fe4000bf06070 */
[----:B------:R-:W-:-:S07]  /*b650*/  UISETP.NE.AND UP1, UPT, UR5, URZ, UPT ;  /* 0x000000ff0500728c */ /* 0x000fce000bf25270 */
        /* <DEDUP_REMOVED lines=48> */
.L_x_155:
[----:B------:R-:W-:Y:S05]  /*b960*/  BRA.U !UP1, `(.L_x_152) ;  /* 0x0000000109c87547 */ /* 0x000fea000b800000 */
[----:B------:R-:W-:Y:S01]  /*b970*/  UISETP.GE.U32.AND UP0, UPT, UR5, 0x4, UPT ;  /* 0x000000040500788c */ /* 0x000fe2000bf06070 */
[----:B------:R-:W-:-:S08]  /*b980*/  LOP3.LUT P0, R24, R24, 0x3, RZ, 0xc0, !PT ;  /* 0x0000000318187812 */ /* 0x000fd0000780c0ff */
        /* <DEDUP_REMOVED lines=28> */
.L_x_156:
[----:B------:R-:W-:Y:S05]  /*bb50*/  @!P0 BRA `(.L_x_152) ;  /* 0x00000000004c8947 */ /* 0x000fea0003800000 */
[----:B------:R-:W0:Y:S01]  /*bb60*/  LDC.64 R2, c[0x0][0x388] ;  /* 0x0000e200ff027b82 */ /* 0x000e220000000a00 */
[----:B------:R-:W-:Y:S02]  /*bb70*/  IMAD.MOV R4, RZ, RZ, -R24 ;  /* 0x000000ffff047224 */ /* 0x000fe400078e0a18 */
[----:B0-----:R-:W-:-:S04]  /*bb80*/  IMAD.WIDE.U32 R2, R21, 0x38, R2 ;  /* 0x0000003815027825 */ /* 0x001fc800078e0002 */
[----:B------:R-:W-:Y:S02]  /*bb90*/  IMAD.MOV.U32 R7, RZ, RZ, R2 ;  /* 0x000000ffff077224 */ /* 0x000fe400078e0002 */
[----:B------:R-:W-:-:S07]  /*bba0*/  IMAD.MOV.U32 R8, RZ, RZ, R3 ;  /* 0x000000ffff087224 */ /* 0x000fce00078e0003 */
.L_x_157:
[----:B------:R-:W-:Y:S02]  /*bbb0*/  IMAD.MOV.U32 R2, RZ, RZ, R7 ;  /* 0x000000ffff027224 */ /* 0x000fe400078e0007 */
[----:B------:R-:W-:-:S06]  /*bbc0*/  IMAD.MOV.U32 R3, RZ, RZ, R8 ;  /* 0x000000ffff037224 */ /* 0x000fcc00078e0008 */
[----:B------:R-:W2:Y:S01]  /*bbd0*/  LDG.E.64 R2, desc[UR8][R2.64] ;  /* 0x0000000802027981 */ /* 0x000ea2000c1e1b00 */
[----:B------:R-:W-:Y:S01]  /*bbe0*/  VIADD R4, R4, 0x1 ;  /* 0x0000000104047836 */ /* 0x000fe20000000000 */
[C---:B------:R-:W-:Y:S01]  /*bbf0*/  VIMNMX R5, PT, PT, R21.reuse, 0x2, !PT ;  /* 0x0000000215057848 */ /* 0x040fe20007fe0100 */
[----:B------:R-:W-:Y:S01]  /*bc00*/  VIADD R21, R21, 0x1 ;  /* 0x0000000115157836 */ /* 0x000fe20000000000 */
[----:B------:R-:W-:Y:S02]  /*bc10*/  IADD3 R7, P2, PT, R7, 0x38, RZ ;  /* 0x0000003807077810 */ /* 0x000fe40007f5e0ff */
[----:B------:R-:W-:Y:S02]  /*bc20*/  ISETP.NE.AND P1, PT, R4, RZ, PT ;  /* 0x000000ff0400720c */ /* 0x000fe40003f25270 */
[----:B------:R-:W-:Y:S01]  /*bc30*/  ISETP.NE.AND P3, PT, R41, -0x1, PT ;  /* 0xffffffff2900780c */ /* 0x000fe20003f65270 */
[----:B------:R-:W-:Y:S01]  /*bc40*/  IMAD.X R8, RZ, RZ, R8, P2 ;  /* 0x000000ffff087224 */ /* 0x000fe200010e0608 */
[----:B------:R-:W-:Y:S01]  /*bc50*/  VIADDMNMX R6, R5, 0xfffffffe, R40, PT ;  /* 0xfffffffe05067846 */ /* 0x000fe20003800128 */
[----:B--2---:R-:W-:-:S14]  /*bc60*/  DSETP.GE.AND P0, PT, R2, R120, PT ;  /* 0x000000780200722a */ /* 0x004fdc0003f06000 */
[----:B------:R-:W-:Y:S01]  /*bc70*/  @P0 SEL R41, R6, R41, !P3 ;  /* 0x0000002906290207 */ /* 0x000fe20005800000 */
[----:B------:R-:W-:Y:S06]  /*bc80*/  @P1 BRA `(.L_x_157) ;  /* 0xfffffffc00c81947 */ /* 0x000fec000383ffff */
.L_x_152:
        /* <DEDUP_REMOVED lines=29> */
.L_x_159:
[----:B------:R-:W-:Y:S05]  /*be60*/  BSYNC.RECONVERGENT B3 ;  /* 0x0000000000037941 */ /* 0x000fea0003800200 */
.L_x_158:
        /* <DEDUP_REMOVED lines=17> */
.L_x_161:
[----:B------:R-:W-:Y:S05]  /*bf80*/  BSYNC.RECONVERGENT B3 ;  /* 0x0000000000037941 */ /* 0x000fea0003800200 */
.L_x_160:
        /* <DEDUP_REMOVED lines=18> */
.L_x_163:
[----:B------:R-:W-:Y:S05]  /*c0b0*/  BSYNC.RECONVERGENT B3 ;  /* 0x0000000000037941 */ /* 0x000fea0003800200 */
.L_x_162:
        /* <DEDUP_REMOVED lines=8> */
[----:B------:R-:W-:Y:S02]  /*c140*/  DFMA R12, R10, R8, R10 ;  /* 0x000000080a0c722b */ /* 0x000fe4000000000a */
[----:B------:R-:W-:-:S06]  /*c150*/  DADD R8, R48, R48 ;  /* 0x0000000030087229 */ /* 0x000fcc0000000030 */
[----:B------:R-:W-:Y:S02]  /*c160*/  DFMA R14, -R22, R12, 1 ;  /* 0x3ff00000160e742b */ /* 0x000fe4000000010c */
[----:B------:R-:W-:-:S06]  /*c170*/  DFMA R26, R26, -R8, 1 ;  /* 0x3ff000001a1a742b */ /* 0x000fcc0000000808 */
        /* <DEDUP_REMOVED lines=10> */
.L_x_165:
[----:B------:R-:W-:Y:S05]  /*c220*/  BSYNC.RECONVERGENT B3 ;  /* 0x0000000000037941 */ /* 0x000fea0003800200 */
.L_x_164:
        /* <DEDUP_REMOVED lines=17> */
.L_x_167:
[----:B------:R-:W-:Y:S05]  /*c340*/  BSYNC.RECONVERGENT B3 ;  /* 0x0000000000037941 */ /* 0x000fea0003800200 */
.L_x_166:
        /* <DEDUP_REMOVED lines=18> */
.L_x_169:
[----:B------:R-:W-:Y:S05]  /*c470*/  BSYNC.RECONVERGENT B3 ;  /* 0x0000000000037941 */ /* 0x000fea0003800200 */
.L_x_168:
        /* <DEDUP_REMOVED lines=22> */
.L_x_171:
[----:B------:R-:W-:Y:S05]  /*c5e0*/  BSYNC.RECONVERGENT B3 ;  /* 0x0000000000037941 */ /* 0x000fea0003800200 */
.L_x_170:
        /* <DEDUP_REMOVED lines=17> */
.L_x_173:
[----:B------:R-:W-:Y:S05]  /*c700*/  BSYNC.RECONVERGENT B3 ;  /* 0x0000000000037941 */ /* 0x000fea0003800200 */
.L_x_172:
        /* <DEDUP_REMOVED lines=18> */
.L_x_175:
[----:B------:R-:W-:Y:S05]  /*c830*/  BSYNC.RECONVERGENT B3 ;  /* 0x0000000000037941 */ /* 0x000fea0003800200 */
.L_x_174:
[----:B------:R-:W-:Y:S01]  /*c840*/  DADD R6, -R6, R52 ;  /* 0x0000000006067229 */ /* 0x000fe20000000134 */
[----:B------:R-:W-:Y:S05]  /*c850*/  BSSY.RECONVERGENT B3, `(.L_x_176) ;  /* 0x0000015000037945 */ /* 0x000fea0003800200 */
        /* <DEDUP_REMOVED lines=20> */
.L_x_177:
[----:B------:R-:W-:Y:S05]  /*c9a0*/  BSYNC.RECONVERGENT B3 ;  /* 0x0000000000037941 */ /* 0x000fea0003800200 */
.L_x_176:
        /* <DEDUP_REMOVED lines=17> */
.L_x_179:
[----:B------:R-:W-:Y:S05]  /*cac0*/  BSYNC.RECONVERGENT B3 ;  /* 0x0000000000037941 */ /* 0x000fea0003800200 */
.L_x_178:
        /* <DEDUP_REMOVED lines=18> */
.L_x_181:
[----:B------:R-:W-:Y:S05]  /*cbf0*/  BSYNC.RECONVERGENT B3 ;  /* 0x0000000000037941 */ /* 0x000fea0003800200 */
.L_x_180:
        /* <DEDUP_REMOVED lines=26> */
.L_x_183:
[----:B------:R-:W-:Y:S05]  /*cda0*/  BSYNC.RECONVERGENT B3 ;  /* 0x0000000000037941 */ /* 0x000fea0003800200 */
.L_x_182:
        /* <DEDUP_REMOVED lines=21> */
.L_x_185:
[----:B------:R-:W-:Y:S05]  /*cf00*/  BSYNC.RECONVERGENT B3 ;  /* 0x0000000000037941 */ /* 0x000fea0003800200 */
.L_x_184:
        /* <DEDUP_REMOVED lines=24> */
.L_x_187:
[----:B------:R-:W-:Y:S05]  /*d090*/  BSYNC.RECONVERGENT B3 ;  /* 0x0000000000037941 */ /* 0x000fea0003800200 */
.L_x_186:
        /* <DEDUP_REMOVED lines=24> */
.L_x_189:
[----:B------:R-:W-:Y:S05]  /*d220*/  BSYNC.RECONVERGENT B3 ;  /* 0x0000000000037941 */ /* 0x000fea0003800200 */
.L_x_188:
        /* <DEDUP_REMOVED lines=21> */
.L_x_191:
[----:B------:R-:W-:Y:S05]  /*d380*/  BSYNC.RECONVERGENT B3 ;  /* 0x0000000000037941 */ /* 0x000fea0003800200 */
.L_x_190:
        /* <DEDUP_REMOVED lines=24> */
.L_x_193:
[----:B------:R-:W-:Y:S05]  /*d510*/  BSYNC.RECONVERGENT B3 ;  /* 0x0000000000037941 */ /* 0x000fea0003800200 */
.L_x_192:
        /* <DEDUP_REMOVED lines=24> */
.L_x_195:
[----:B------:R-:W-:Y:S05]  /*d6a0*/  BSYNC.RECONVERGENT B3 ;  /* 0x0000000000037941 */ /* 0x000fea0003800200 */
.L_x_194:
        /* <DEDUP_REMOVED lines=21> */
.L_x_197:
[----:B------:R-:W-:Y:S05]  /*d800*/  BSYNC.RECONVERGENT B3 ;  /* 0x0000000000037941 */ /* 0x000fea0003800200 */
.L_x_196:
        /* <DEDUP_REMOVED lines=24> */
.L_x_199:
[----:B------:R-:W-:Y:S05]  /*d990*/  BSYNC.RECONVERGENT B3 ;  /* 0x0000000000037941 */ /* 0x000fea0003800200 */
.L_x_198:
        /* <DEDUP_REMOVED lines=24> */
.L_x_201:
[----:B------:R-:W-:Y:S05]  /*db20*/  BSYNC.RECONVERGENT B3 ;  /* 0x0000000000037941 */ /* 0x000fea0003800200 */
.L_x_200:
        /* <DEDUP_REMOVED lines=21> */
.L_x_203:
[----:B------:R-:W-:Y:S05]  /*dc80*/  BSYNC.RECONVERGENT B3 ;  /* 0x0000000000037941 */ /* 0x000fea0003800200 */
.L_x_202:
        /* <DEDUP_REMOVED lines=24> */
.L_x_205:
[----:B------:R-:W-:Y:S05]  /*de10*/  BSYNC.RECONVERGENT B3 ;  /* 0x0000000000037941 */ /* 0x000fea0003800200 */
.L_x_204:
        /* <DEDUP_REMOVED lines=24> */
[----:B------:R-:W-:Y:S01]  /*dfa0*/  DMUL R4, R10, R4 ;  /* 0x000000040a047228 */ /* 0x000fe20000000000 */
[----:B------:R-:W-:Y:S01]  /*dfb0*/  PLOP3.LUT P0, PT, PT, PT, PT, 0x80, 0x8 ;  /* 0x000000000008781c */ /* 0x000fe20003f0f070 */
[----:B--2---:R-:W-:-:S02]  /*dfc0*/  DMUL R14, R46, R14 ;  /* 0x0000000e2e0e7228 */ /* 0x004fc40000000000 */
[C---:B---3--:R-:W-:Y:S02]  /*dfd0*/  DMUL R40, R46.reuse, R40 ;  /* 0x000000282e287228 */ /* 0x048fe40000000000 */
[----:B----4-:R-:W-:Y:S02]  /*dfe0*/  DMUL R70, R46, R70 ;  /* 0x000000462e467228 */ /* 0x010fe40000000000 */
[----:B-----5:R-:W-:Y:S02]  /*dff0*/  DMUL R6, R48, R6 ;  /* 0x0000000630067228 */ /* 0x020fe40000000000 */
[----:B------:R-:W-:Y:S02]  /*e000*/  DFMA R12, R16, R12, R14 ;  /* 0x0000000c100c722b */ /* 0x000fe4000000000e */
[----:B------:R-:W-:Y:S02]  /*e010*/  DMUL R36, R48, R36 ;  /* 0x0000002430247228 */ /* 0x000fe40000000000 */
[----:B------:R-:W-:-:S02]  /*e020*/  DFMA R38, R16, R38, R40 ;  /* 0x000000261026722b */ /* 0x000fc40000000028 */
[----:B------:R-:W-:Y:S02]  /*e030*/  DFMA R68, R16, R68, R70 ;  /* 0x000000441044722b */ /* 0x000fe40000000046 */
[----:B------:R-:W-:Y:S02]  /*e040*/  DMUL R66, R48, R66 ;  /* 0x0000004230427228 */ /* 0x000fe40000000000 */
[----:B------:R-:W-:Y:S02]  /*e050*/  DMUL R12, R20, R12 ;  /* 0x0000000c140c7228 */ /* 0x000fe40000000000 */
[----:B------:R-:W-:Y:S02]  /*e060*/  DFMA R2, R26, R2, R6 ;  /* 0x000000021a02722b */ /* 0x000fe40000000006 */
[----:B------:R-:W-:Y:S02]  /*e070*/  DMUL R38, R20, R38 ;  /* 0x0000002614267228 */ /* 0x000fe40000000000 */
[----:B------:R-:W-:-:S02]  /*e080*/  DMUL R28, R44, R28 ;  /* 0x0000001c2c1c7228 */ /* 0x000fc40000000000 */
[----:B------:R-:W-:Y:S02]  /*e090*/  DMUL R68, R20, R68 ;  /* 0x0000004414447228 */ /* 0x000fe40000000000 */
[----:B------:R-:W-:Y:S02]  /*e0a0*/  DFMA R34, R26, R34, R36 ;  /* 0x000000221a22722b */ /* 0x000fe40000000024 */
[C---:B------:R-:W-:Y:S02]  /*e0b0*/  DMUL R58, R44.reuse, R58 ;  /* 0x0000003a2c3a7228 */ /* 0x040fe40000000000 */
[----:B------:R-:W-:Y:S02]  /*e0c0*/  DMUL R74, R44, R74 ;  /* 0x0000004a2c4a7228 */ /* 0x000fe40000000000 */
[----:B------:R-:W-:Y:S02]  /*e0d0*/  DFMA R64, R26, R64, R66 ;  /* 0x000000401a40722b */ /* 0x000fe40000000042 */
[----:B------:R-:W-:-:S02]  /*e0e0*/  DMUL R2, R54, R2 ;  /* 0x0000000236027228 */ /* 0x000fc40000000000 */
[----:B------:R-:W-:Y:S02]  /*e0f0*/  DMUL R12, R20, R12 ;  /* 0x0000000c140c7228 */ /* 0x000fe40000000000 */
[----:B------:R-:W-:Y:S02]  /*e100*/  DFMA R22, R8, R22, R28 ;  /* 0x000000160816722b */ /* 0x000fe4000000001c */
[----:B------:R-:W-:Y:S02]  /*e110*/  DMUL R32, R42, R32 ;  /* 0x000000202a207228 */ /* 0x000fe40000000000 */
[----:B------:R-:W-:Y:S02]  /*e120*/  DMUL R34, R54, R34 ;  /* 0x0000002236227228 */ /* 0x000fe40000000000 */
[----:B------:R-:W-:Y:S02]  /*e130*/  DMUL R38, R20, R38 ;  /* 0x0000002614267228 */ /* 0x000fe40000000000 */
[----:B------:R-:W-:-:S02]  /*e140*/  DFMA R56, R8, R56, R58 ;  /* 0x000000380838722b */ /* 0x000fc4000000003a */
[----:B------:R-:W-:Y:S02]  /*e150*/  DMUL R62, R42, R62 ;  /* 0x0000003e2a3e7228 */ /* 0x000fe40000000000 */
[----:B------:R-:W-:Y:S02]  /*e160*/  DMUL R68, R20, R68 ;  /* 0x0000004414447228 */ /* 0x000fe40000000000 */
[----:B------:R-:W-:Y:S02]  /*e170*/  DFMA R72, R8, R72, R74 ;  /* 0x000000480848722b */ /* 0x000fe4000000004a */
[----:B------:R-:W-:Y:S02]  /*e180*/  DMUL R64, R54, R64 ;  /* 0x0000004036407228 */ /* 0x000fe40000000000 */
[----:B------:R-:W-:Y:S02]  /*e190*/  DMUL R78, R42, R78 ;  /* 0x0000004e2a4e7228 */ /* 0x000fe40000000000 */
[----:B------:R-:W-:-:S02]  /*e1a0*/  DFMA R2, R54, R2, R12 ;  /* 0x000000023602722b */ /* 0x000fc4000000000c */
[----:B------:R-:W-:Y:S02]  /*e1b0*/  DFMA R30, R52, R30, R32 ;  /* 0x0000001e341e722b */ /* 0x000fe40000000020 */
[----:B------:R-:W-:Y:S02]  /*e1c0*/  DFMA R34, R54, R34, R38 ;  /* 0x000000223622722b */ /* 0x000fe40000000026 */
[C---:B------:R-:W-:Y:S02]  /*e1d0*/  DMUL R22, R18.reuse, R22 ;  /* 0x0000001612167228 */ /* 0x040fe40000000000 */
[----:B------:R-:W-:Y:S02]  /*e1e0*/  DMUL R56, R18, R56 ;  /* 0x0000003812387228 */ /* 0x000fe40000000000 */
[----:B------:R-:W-:Y:S02]  /*e1f0*/  DFMA R60, R52, R60, R62 ;  /* 0x0000003c343c722b */ /* 0x000fe4000000003e */
[----:B------:R-:W-:-:S02]  /*e200*/  DFMA R64, R54, R64, R68 ;  /* 0x000000403640722b */ /* 0x000fc40000000044 */
[----:B------:R-:W-:Y:S02]  /*e210*/  DMUL R72, R18, R72 ;  /* 0x0000004812487228 */ /* 0x000fe40000000000 */
[----:B------:R-:W-:Y:S02]  /*e220*/  DFMA R76, R52, R76, R78 ;  /* 0x0000004c344c722b */ /* 0x000fe4000000004e */
[C---:B------:R-:W-:Y:S02]  /*e230*/  DFMA R2, R18.reuse, R22, R2 ;  /* 0x000000161202722b */ /* 0x040fe40000000002 */
[----:B------:R-:W-:Y:S02]  /*e240*/  DFMA R34, R18, R56, R34 ;  /* 0x000000381222722b */ /* 0x000fe40000000022 */
[C---:B------:R-:W-:Y:S02]  /*e250*/  DMUL R30, R4.reuse, R30 ;  /* 0x0000001e041e7228 */ /* 0x040fe40000000000 */
[----:B------:R-:W-:-:S02]  /*e260*/  DMUL R60, R4, R60 ;  /* 0x0000003c043c7228 */ /* 0x000fc40000000000 */
[----:B------:R-:W-:Y:S02]  /*e270*/  DFMA R64, R18, R72, R64 ;  /* 0x000000481240722b */ /* 0x000fe40000000040 */
[C---:B------:R-:W-:Y:S02]  /*e280*/  DMUL R76, R4.reuse, R76 ;  /* 0x0000004c044c7228 */ /* 0x040fe40000000000 */
[C---:B------:R-:W-:Y:S02]  /*e290*/  DFMA R2, R4.reuse, R30, R2 ;  /* 0x0000001e0402722b */ /* 0x040fe40000000002 */
[----:B------:R-:W-:-:S04]  /*e2a0*/  DFMA R6, R4, R60, R34 ;  /* 0x0000003c0406722b */ /* 0x000fc80000000022 */
[----:B------:R-:W-:-:S11]  /*e2b0*/  DFMA R4, R4, R76, R64 ;  /* 0x0000004c0404722b */ /* 0x000fd60000000040 */
.L_x_151:
[----:B------:R-:W-:Y:S05]  /*e2c0*/  BSYNC.RECONVERGENT B2 ;  /* 0x0000000000027941 */ /* 0x000fea0003800200 */
.L_x_150:
[----:B------:R-:W-:Y:S01]  /*e2d0*/  DADD R2, R124, -R2 ;  /* 0x000000007c027229 */ /* 0x000fe20000000802 */
[----:B------:R-:W-:Y:S07]  /*e2e0*/  BSSY.RECONVERGENT B1, `(.L_x_206) ;  /* 0x0000005000017945 */ /* 0x000fee0003800200 */
[----:B------:R-:W-:-:S10]  /*e2f0*/  DADD R14, -RZ, |R2| ;  /* 0x00000000ff0e7229 */ /* 0x000fd40000000502 */
[----:B------:R-:W-:Y:S01]  /*e300*/  IMAD.MOV.U32 R30, RZ, RZ, R14 ;  /* 0x000000ffff1e7224 */ /* 0x000fe200078e000e */
[----:B------:R-:W-:-:S07]  /*e310*/  MOV R14, 0xe330 ;  /* 0x0000e330000e7802 */ /* 0x000fce0000000f00 */
[----:B------:R-:W-:Y:S05]  /*e320*/  CALL.REL.NOINC `($_Z6runGeo5Orbit6Poly1dS0_15OutputImageArrs14InputImageArrsii$__internal_accurate_pow) ;  /* 0x0000001800407944 */ /* 0x000fea0003c00000 */
[----:B------:R-:W-:Y:S05]  /*e330*/  BSYNC.RECONVERGENT B1 ;  /* 0x0000000000017941 */ /* 0x000fea0003800200 */
.L_x_206:
        /* <DEDUP_REMOVED lines=18> */
.L_x_208:
[----:B------:R-:W-:Y:S05]  /*e460*/  BSYNC.RECONVERGENT B1 ;  /* 0x0000000000017941 */ /* 0x000fea0003800200 */
.L_x_207:
[----:B------:R-:W-:Y:S01]  /*e470*/  BSSY.RECONVERGENT B1, `(.L_x_209) ;  /* 0x0000005000017945 */ /* 0x000fe20003800200 */
[----:B------:R-:W-:Y:S02]  /*e480*/  FSEL R2, R8, RZ, P3 ;  /* 0x000000ff08027208 */ /* 0x000fe40001800000 */
[----:B------:R-:W-:Y:S02]  /*e490*/  FSEL R3, R9, 1.875, P3 ;  /* 0x3ff0000009037808 */ /* 0x000fe40001800000 */
[----:B------:R-:W-:-:S07]  /*e4a0*/  MOV R14, 0xe4c0 ;  /* 0x0000e4c0000e7802 */ /* 0x000fce0000000f00 */
[----:B------:R-:W-:Y:S05]  /*e4b0*/  CALL.REL.NOINC `($_Z6runGeo5Orbit6Poly1dS0_15OutputImageArrs14InputImageArrsii$__internal_accurate_pow) ;  /* 0x0000001400dc7944 */ /* 0x000fea0003c00000 */
[----:B------:R-:W-:Y:S05]  /*e4c0*/  BSYNC.RECONVERGENT B1 ;  /* 0x0000000000017941 */ /* 0x000fea0003800200 */
.L_x_209:
        /* <DEDUP_REMOVED lines=17> */
.L_x_211:
[----:B------:R-:W-:Y:S05]  /*e5e0*/  BSYNC.RECONVERGENT B1 ;  /* 0x0000000000017941 */ /* 0x000fea0003800200 */
.L_x_210:
        /* <DEDUP_REMOVED lines=8> */
.L_x_212:
        /* <DEDUP_REMOVED lines=15> */
.L_x_214:
[----:B------:R-:W-:Y:S05]  /*e760*/  BSYNC.RECONVERGENT B1 ;  /* 0x0000000000017941 */ /* 0x000fea0003800200 */
.L_x_213:
        /* <DEDUP_REMOVED lines=27> */
[----:B------:R-:W-:-:S07]  /*e920*/  IMAD.MOV.U32 R31, RZ, RZ, R5 ;  /* 0x000000ffff1f7224 */ /* 0x000fce00078e0005 */
[----:B------:R-:W-:Y:S05]  /*e930*/  CALL.REL.NOINC `($__internal_2_$__cuda_sm20_dsqrt_rn_f64_mediumpath_v1) ;  /* 0x0000001000047944 */ /* 0x000fea0003c00000 */
[----:B------:R-:W-:Y:S02]  /*e940*/  IMAD.MOV.U32 R10, RZ, RZ, R36 ;  /* 0x000000ffff0a7224 */ /* 0x000fe400078e0024 */
[----:B------:R-:W-:-:S07]  /*e950*/  IMAD.MOV.U32 R11, RZ, RZ, R37 ;  /* 0x000000ffff0b7224 */ /* 0x000fce00078e0025 */
.L_x_216:
[----:B------:R-:W-:Y:S05]  /*e960*/  BSYNC.RECONVERGENT B1 ;  /* 0x0000000000017941 */ /* 0x000fea0003800200 */
.L_x_215:
[----:B------:R-:W0:Y:S01]  /*e970*/  LDCU.64 UR6, c[0x3][0x30] ;  /* 0x00c00600ff0677ac */ /* 0x000e220008000a00 */
[----:B------:R-:W1:Y:S01]  /*e980*/  LDCU.64 UR12, c[0x3][0x28] ;  /* 0x00c00500ff0c77ac */ /* 0x000e620008000a00 */
[----:B0-----:R-:W-:-:S06]  /*e990*/  DSETP.GT.AND P1, PT, R10, UR6, PT ;  /* 0x000000060a007e2a */ /* 0x001fcc000bf24000 */
[----:B-1----:R-:W-:-:S06]  /*e9a0*/  DSETP.GEU.AND P1, PT, R10, UR12, !P1 ;  /* 0x0000000c0a007e2a */ /* 0x002fcc000cf2e000 */
[----:B------:R-:W-:-:S13]  /*e9b0*/  PLOP3.LUT P0, PT, P0, P1, PT, 0x80, 0x8 ;  /* 0x000000000008781c */ /* 0x000fda0000703070 */
[----:B------:R-:W-:Y:S05]  /*e9c0*/  @!P0 BRA `(.L_x_217) ;  /* 0x0000000400888947 */ /* 0x000fea0003800000 */
.L_x_147:
[----:B------:R-:W-:-:S04]  /*e9d0*/  PRMT R2, R25, 0x9910, RZ ;  /* 0x0000991019027816 */ /* 0x000fc800000000ff */
[----:B------:R-:W-:-:S13]  /*e9e0*/  ISETP.NE.AND P0, PT, R2, RZ, PT ;  /* 0x000000ff0200720c */ /* 0x000fda0003f05270 */
[----:B------:R-:W-:Y:S05]  /*e9f0*/  @P0 BRA `(.L_x_217) ;  /* 0x00000004007c0947 */ /* 0x000fea0003800000 */
[----:B------:R-:W0:Y:S01]  /*ea00*/  LDCU UR4, c[0x3][0x3c] ;  /* 0x00c00780ff0477ac */ /* 0x000e220008000800 */
[----:B------:R-:W1:Y:S01]  /*ea10*/  LDC.64 R8, c[0x3][0x38] ;  /* 0x00c00e00ff087b82 */ /* 0x000e620000000a00 */
[----:B------:R-:W-:Y:S01]  /*ea20*/  IMAD.MOV.U32 R2, RZ, RZ, 0x1 ;  /* 0x00000001ff027424 */ /* 0x000fe200078e00ff */
[----:B------:R-:W-:Y:S01]  /*ea30*/  DADD R130, R10, -UR12 ;  /* 0x8000000c0a827e29 */ /* 0x000fe20008000000 */
[----:B------:R-:W-:Y:S05]  /*ea40*/  BSSY.RECONVERGENT B2, `(.L_x_218) ;  /* 0x0000019000027945 */ /* 0x000fea0003800200 */
[----:B------:R-:W2:Y:S04]  /*ea50*/  LDC.64 R12, c[0x0][0x3d8] ;  /* 0x0000f600ff0c7b82 */ /* 0x000ea80000000a00 */
[----:B------:R-:W-:Y:S01]  /*ea60*/  FSETP.GEU.AND P1, PT, |R131|, 6.5827683646048100446e-37, PT ;  /* 0x036000008300780b */ /* 0x000fe20003f2e200 */
[----:B0-----:R-:W1:Y:S02]  /*ea70*/  MUFU.RCP64H R3, UR4 ;  /* 0x0000000400037d08 */ /* 0x001e640008001800 */
[----:B-1----:R-:W-:-:S08]  /*ea80*/  DFMA R4, R2, -R8, 1 ;  /* 0x3ff000000204742b */ /* 0x002fd00000000808 */
[----:B------:R-:W-:-:S08]  /*ea90*/  DFMA R4, R4, R4, R4 ;  /* 0x000000040404722b */ /* 0x000fd00000000004 */
[----:B------:R-:W-:-:S08]  /*eaa0*/  DFMA R4, R2, R4, R2 ;  /* 0x000000040204722b */ /* 0x000fd00000000002 */
[----:B------:R-:W-:-:S08]  /*eab0*/  DFMA R2, R4, -R8, 1 ;  /* 0x3ff000000402742b */ /* 0x000fd00000000808 */
[----:B------:R-:W-:Y:S01]  /*eac0*/  DFMA R132, R4, R2, R4 ;  /* 0x000000020484722b */ /* 0x000fe20000000004 */
[----:B------:R-:W0:Y:S01]  /*ead0*/  LDC.64 R4, c[0x0][0x3d0] ;  /* 0x0000f400ff047b82 */ /* 0x000e220000000a00 */
[----:B--2---:R-:W-:-:S06]  /*eae0*/  IMAD.WIDE R2, R0, 0x8, R12 ;  /* 0x0000000800027825 */ /* 0x004fcc00078e020c */
[----:B------:R-:W-:Y:S01]  /*eaf0*/  DMUL R6, R130, R132 ;  /* 0x0000008482067228 */ /* 0x000fe20000000000 */
[----:B------:R1:W-:Y:S07]  /*eb00*/  STG.E.64 desc[UR8][R2.64], R10 ;  /* 0x0000000a02007986 */ /* 0x0003ee000c101b08 */
[----:B------:R-:W-:-:S08]  /*eb10*/  DFMA R8, R6, -R8, R130 ;  /* 0x800000080608722b */ /* 0x000fd00000000082 */
[----:B------:R-:W-:Y:S01]  /*eb20*/  DFMA R132, R132, R8, R6 ;  /* 0x000000088484722b */ /* 0x000fe20000000006 */
[----:B0-----:R-:W-:-:S05]  /*eb30*/  IMAD.WIDE R4, R0, 0x8, R4 ;  /* 0x0000000800047825 */ /* 0x001fca00078e0204 */
[----:B------:R1:W-:Y:S04]  /*eb40*/  STG.E.64 desc[UR8][R4.64], R120 ;  /* 0x0000007804007986 */ /* 0x0003e8000c101b08 */
[----:B------:R-:W-:-:S05]  /*eb50*/  FFMA R6, RZ, UR4, R133 ;  /* 0x00000004ff067c23 */ /* 0x000fca0008000085 */
[----:B------:R-:W-:-:S13]  /*eb60*/  FSETP.GT.AND P0, PT, |R6|, 1.469367938527859385e-39, PT ;  /* 0x001000000600780b */ /* 0x000fda0003f04200 */
[----:B-1----:R-:W-:Y:S05]  /*eb70*/  @P0 BRA P1, `(.L_x_219) ;  /* 0x0000000000140947 */ /* 0x002fea0000800000 */
[----:B------:R-:W0:Y:S01]  /*eb80*/  LDCU.64 UR6, c[0x3][0x38] ;  /* 0x00c00700ff0677ac */ /* 0x000e220008000a00 */
[----:B------:R-:W-:Y:S01]  /*eb90*/  MOV R24, 0xebd0 ;  /* 0x0000ebd000187802 */ /* 0x000fe20000000f00 */
[----:B0-----:R-:W-:Y:S02]  /*eba0*/  IMAD.U32 R36, RZ, RZ, UR6 ;  /* 0x00000006ff247e24 */ /* 0x001fe4000f8e00ff */
[----:B------:R-:W-:-:S07]  /*ebb0*/  IMAD.U32 R37, RZ, RZ, UR7 ;  /* 0x00000007ff257e24 */ /* 0x000fce000f8e00ff */
[----:B------:R-:W-:Y:S05]  /*ebc0*/  CALL.REL.NOINC `($__internal_1_$__cuda_sm20_div_rn_f64_full) ;  /* 0x0000000400f47944 */ /* 0x000fea0003c00000 */
.L_x_219:
[----:B------:R-:W-:Y:S05]  /*ebd0*/  BSYNC.RECONVERGENT B2 ;  /* 0x0000000000027941 */ /* 0x000fea0003800200 */
.L_x_218:
[----:B------:R-:W0:Y:S01]  /*ebe0*/  LDC R9, c[0x3][0x4c] ;  /* 0x00c01300ff097b82 */ /* 0x000e220000000800 */
[----:B------:R-:W1:Y:S01]  /*ebf0*/  LDCU UR4, c[0x3][0x44] ;  /* 0x00c00880ff0477ac */ /* 0x000e620008000800 */
[----:B------:R-:W-:Y:S01]  /*ec00*/  IABS R7, R0 ;  /* 0x0000000000077213 */ /* 0x000fe20000000000 */
[----:B------:R-:W-:Y:S01]  /*ec10*/  BSSY.RECONVERGENT B2, `(.L_x_220) ;  /* 0x0000035000027945 */ /* 0x000fe20003800200 */
[----:B------:R-:W2:Y:S04]  /*ec20*/  LDCU.64 UR6, c[0x3][0x10] ;  /* 0x00c00200ff0677ac */ /* 0x000ea80008000a00 */
[----:B------:R-:W3:Y:S01]  /*ec30*/  LDC.64 R10, c[0x3][0x40] ;  /* 0x00c01000ff0a7b82 */ /* 0x000ee20000000a00 */
[----:B--2---:R-:W-:Y:S01]  /*ec40*/  DADD R130, R120, -UR6 ;  /* 0x8000000678827e29 */ /* 0x004fe20008000000 */
[----:B0-----:R-:W-:-:S04]  /*ec50*/  IABS R8, R9 ;  /* 0x0000000900087213 */ /* 0x001fc80000000000 */
[----:B------:R-:W0:Y:S08]  /*ec60*/  I2F.RP R4, R8 ;  /* 0x0000000800047306 */ /* 0x000e300000209400 */
[----:B0-----:R-:W0:Y:S02]  /*ec70*/  MUFU.RCP R4, R4 ;  /* 0x0000000400047308 */ /* 0x001e240000001000 */
[----:B0-----:R-:W-:-:S06]  /*ec80*/  VIADD R2, R4, 0xffffffe ;  /* 0x0ffffffe04027836 */ /* 0x001fcc0000000000 */
[----:B------:R0:W2:Y:S02]  /*ec90*/  F2I.FTZ.U32.TRUNC.NTZ R3, R2 ;  /* 0x0000000200037305 */ /* 0x0000a4000021f000 */
[----:B0-----:R-:W-:Y:S02]  /*eca0*/  IMAD.MOV.U32 R2, RZ, RZ, RZ ;  /* 0x000000ffff027224 */ /* 0x001fe400078e00ff */
[----:B--2---:R-:W-:-:S04]  /*ecb0*/  IMAD.MOV R5, RZ, RZ, -R3 ;  /* 0x000000ffff057224 */ /* 0x004fc800078e0a03 */
[----:B------:R-:W-:-:S04]  /*ecc0*/  IMAD R5, R5, R8, RZ ;  /* 0x0000000805057224 */ /* 0x000fc800078e02ff */
[----:B------:R-:W-:-:S06]  /*ecd0*/  IMAD.HI.U32 R3, R3, R5, R2 ;  /* 0x0000000503037227 */ /* 0x000fcc00078e0002 */
[----:B------:R-:W-:Y:S02]  /*ece0*/  IMAD.HI.U32 R6, R3, R7, RZ ;  /* 0x0000000703067227 */ /* 0x000fe400078e00ff */
[----:B-1----:R-:W3:Y:S02]  /*ecf0*/  MUFU.RCP64H R3, UR4 ;  /* 0x0000000400037d08 */ /* 0x002ee40008001800 */
[----:B------:R-:W-:-:S04]  /*ed00*/  IMAD.MOV R2, RZ, RZ, -R6 ;  /* 0x000000ffff027224 */ /* 0x000fc800078e0a06 */
[----:B------:R-:W-:Y:S02]  /*ed10*/  IMAD R7, R8, R2, R7 ;  /* 0x0000000208077224 */ /* 0x000fe400078e0207 */
[----:B------:R-:W-:-:S03]  /*ed20*/  IMAD.MOV.U32 R2, RZ, RZ, 0x1 ;  /* 0x00000001ff027424 */ /* 0x000fc600078e00ff */
[----:B------:R-:W-:-:S03]  /*ed30*/  ISETP.GT.U32.AND P1, PT, R8, R7, PT ;  /* 0x000000070800720c */ /* 0x000fc60003f24070 */
[----:B---3--:R-:W-:-:S10]  /*ed40*/  DFMA R4, R2, -R10, 1 ;  /* 0x3ff000000204742b */ /* 0x008fd4000000080a */
[----:B------:R-:W-:Y:S01]  /*ed50*/  @!P1 IMAD.IADD R7, R7, 0x1, -R8 ;  /* 0x0000000107079824 */ /* 0x000fe200078e0a08 */
[----:B------:R-:W-:Y:S01]  /*ed60*/  DFMA R4, R4, R4, R4 ;  /* 0x000000040404722b */ /* 0x000fe20000000004 */
[----:B------:R-:W-:Y:S01]  /*ed70*/  @!P1 VIADD R6, R6, 0x1 ;  /* 0x0000000106069836 */ /* 0x000fe20000000000 */
[----:B------:R-:W-:Y:S02]  /*ed80*/  ISETP.NE.AND P1, PT, R9, RZ, PT ;  /* 0x000000ff0900720c */ /* 0x000fe40003f25270 */
[----:B------:R-:W-:Y:S02]  /*ed90*/  ISETP.GE.U32.AND P0, PT, R7, R8, PT ;  /* 0x000000080700720c */ /* 0x000fe40003f06070 */
[----:B------:R-:W-:Y:S02]  /*eda0*/  LOP3.LUT R7, R0, R9, RZ, 0x3c, !PT ;  /* 0x0000000900077212 */ /* 0x000fe400078e3cff */
[----:B------:R-:W-:Y:S02]  /*edb0*/  DFMA R4, R2, R4, R2 ;  /* 0x000000040204722b */ /* 0x000fe40000000002 */
[----:B------:R-:W-:-:S06]  /*edc0*/  ISETP.GE.AND P2, PT, R7, RZ, PT ;  /* 0x000000ff0700720c */ /* 0x000fcc0003f46270 */
[----:B------:R-:W-:Y:S01]  /*edd0*/  DFMA R2, R4, -R10, 1 ;  /* 0x3ff000000402742b */ /* 0x000fe2000000080a */
[----:B------:R-:W-:-:S04]  /*ede0*/  @P0 VIADD R6, R6, 0x1 ;  /* 0x0000000106060836 */ /* 0x000fc80000000000 */
[----:B------:R-:W-:-:S03]  /*edf0*/  IMAD.MOV.U32 R13, RZ, RZ, R6 ;  /* 0x000000ffff0d7224 */ /* 0x000fc600078e0006 */
[----:B------:R-:W-:Y:S01]  /*ee00*/  DFMA R6, R4, R2, R4 ;  /* 0x000000020406722b */ /* 0x000fe20000000004 */
[----:B------:R-:W-:Y:S01]  /*ee10*/  @!P2 IMAD.MOV R13, RZ, RZ, -R13 ;  /* 0x000000ffff0da224 */ /* 0x000fe200078e0a0d */
[----:B------:R-:W-:Y:S01]  /*ee20*/  @!P1 LOP3.LUT R13, RZ, R9, RZ, 0x33, !PT ;  /* 0x00000009ff0d9212 */ /* 0x000fe200078e33ff */
[----:B------:R-:W0:Y:S01]  /*ee30*/  LDC.64 R4, c[0x0][0x3e8] ;  /* 0x0000fa00ff047b82 */ /* 0x000e220000000a00 */
[----:B------:R-:W-:-:S03]  /*ee40*/  FSETP.GEU.AND P1, PT, |R131|, 6.5827683646048100446e-37, PT ;  /* 0x036000008300780b */ /* 0x000fc60003f2e200 */
[----:B------:R-:W-:-:S04]  /*ee50*/  IMAD.MOV R12, RZ, RZ, -R13 ;  /* 0x000000ffff0c7224 */ /* 0x000fc800078e0a0d */
[----:B------:R-:W-:Y:S01]  /*ee60*/  IMAD R12, R9, R12, R0 ;  /* 0x0000000c090c7224 */ /* 0x000fe200078e0200 */
[----:B------:R-:W-:-:S03]  /*ee70*/  DMUL R8, R130, R6 ;  /* 0x0000000682087228 */ /* 0x000fc60000000000 */
[----:B------:R-:W1:Y:S05]  /*ee80*/  I2F.F64 R2, R12 ;  /* 0x0000000c00027312 */ /* 0x000e6a0000201c00 */
[----:B------:R-:W-:Y:S01]  /*ee90*/  DFMA R10, R8, -R10, R130 ;  /* 0x8000000a080a722b */ /* 0x000fe20000000082 */
[----:B0-----:R-:W-:Y:S01]  /*eea0*/  IMAD.WIDE R4, R0, 0x8, R4 ;  /* 0x0000000800047825 */ /* 0x001fe200078e0204 */
[----:B-1----:R-:W-:-:S06]  /*eeb0*/  DADD R2, -R2, R132 ;  /* 0x0000000002027229 */ /* 0x002fcc0000000184 */
[----:B------:R-:W-:Y:S01]  /*eec0*/  DFMA R132, R6, R10, R8 ;  /* 0x0000000a0684722b */ /* 0x000fe20000000008 */
[----:B------:R0:W-:Y:S09]  /*eed0*/  STG.E.64 desc[UR8][R4.64], R2 ;  /* 0x0000000204007986 */ /* 0x0001f2000c101b08 */
[----:B------:R-:W-:-:S05]  /*eee0*/  FFMA R6, RZ, UR4, R133 ;  /* 0x00000004ff067c23 */ /* 0x000fca0008000085 */
[----:B------:R-:W-:-:S13]  /*eef0*/  FSETP.GT.AND P0, PT, |R6|, 1.469367938527859385e-39, PT ;  /* 0x001000000600780b */ /* 0x000fda0003f04200 */
[----:B0-----:R-:W-:Y:S05]  /*ef00*/  @P0 BRA P1, `(.L_x_221) ;  /* 0x0000000000140947 */ /* 0x001fea0000800000 */
[----:B------:R-:W0:Y:S01]  /*ef10*/  LDCU.64 UR6, c[0x3][0x40] ;  /* 0x00c00800ff0677ac */ /* 0x000e220008000a00 */
[----:B------:R-:W-:Y:S01]  /*ef20*/  MOV R24, 0xef60 ;  /* 0x0000ef6000187802 */ /* 0x000fe20000000f00 */
[----:B0-----:R-:W-:Y:S02]  /*ef30*/  IMAD.U32 R36, RZ, RZ, UR6 ;  /* 0x00000006ff247e24 */ /* 0x001fe4000f8e00ff */
[----:B------:R-:W-:-:S07]  /*ef40*/  IMAD.U32 R37, RZ, RZ, UR7 ;  /* 0x00000007ff257e24 */ /* 0x000fce000f8e00ff */
[----:B------:R-:W-:Y:S05]  /*ef50*/  CALL.REL.NOINC `($__internal_1_$__cuda_sm20_div_rn_f64_full) ;  /* 0x0000000400107944 */ /* 0x000fea0003c00000 */
.L_x_221:
[----:B------:R-:W-:Y:S05]  /*ef60*/  BSYNC.RECONVERGENT B2 ;  /* 0x0000000000027941 */ /* 0x000fea0003800200 */
.L_x_220:
[----:B------:R-:W0:Y:S01]  /*ef70*/  LDCU UR4, c[0x0][0x40c] ;  /* 0x00008180ff0477ac */ /* 0x000e220008000800 */
[----:B------:R-:W1:Y:S01]  /*ef80*/  LDC.64 R4, c[0x0][0x3e0] ;  /* 0x0000f800ff047b82 */ /* 0x000e620000000a00 */
[----:B0-----:R-:W-:-:S04]  /*ef90*/  VIADD R6, R13, UR4 ;  /* 0x000000040d067c36 */ /* 0x001fc80008000000 */
[----:B------:R-:W0:Y:S01]  /*efa0*/  I2F.F64 R2, R6 ;  /* 0x0000000600027312 */ /* 0x000e220000201c00 */
[----:B-1----:R-:W-:Y:S01]  /*efb0*/  IMAD.WIDE R4, R0, 0x8, R4 ;  /* 0x0000000800047825 */ /* 0x002fe200078e0204 */
[----:B0-----:R-:W-:-:S07]  /*efc0*/  DADD R2, -R2, R132 ;  /* 0x0000000002027229 */ /* 0x001fce0000000184 */
[----:B------:R-:W-:Y:S01]  /*efd0*/  STG.E.64 desc[UR8][R4.64], R2 ;  /* 0x0000000204007986 */ /* 0x000fe2000c101b08 */
[----:B------:R-:W-:Y:S05]  /*efe0*/  EXIT ;  /* 0x000000000000794d */ /* 0x000fea0003800000 */
.L_x_217:
[----:B------:R-:W-:Y:S05]  /*eff0*/  BSYNC.RECONVERGENT B0 ;  /* 0x0000000000007941 */ /* 0x000fea0003800200 */
.L_x_146:
[----:B------:R-:W0:Y:S01]  /*f000*/  LDC.64 R4, c[0x0][0x3d8] ;  /* 0x0000f600ff047b82 */ /* 0x000e220000000a00 */
[----:B------:R-:W-:Y:S02]  /*f010*/  IMAD.MOV.U32 R2, RZ, RZ, 0x0 ;  /* 0x00000000ff027424 */ /* 0x000fe400078e00ff */
[----:B------:R-:W-:-:S05]  /*f020*/  IMAD.MOV.U32 R3, RZ, RZ, -0x3ed17b82 ;  /* 0xc12e847eff037424 */ /* 0x000fca00078e00ff */
[----:B------:R-:W1:Y:S08]  /*f030*/  LDC.64 R6, c[0x0][0x3d0] ;  /* 0x0000f400ff067b82 */ /* 0x000e700000000a00 */
[----:B------:R-:W2:Y:S08]  /*f040*/  LDC.64 R8, c[0x0][0x3e8] ;  /* 0x0000fa00ff087b82 */ /* 0x000eb00000000a00 */
[----:B------:R-:W3:Y:S01]  /*f050*/  LDC.64 R10, c[0x0][0x3e0] ;  /* 0x0000f800ff0a7b82 */ /* 0x000ee20000000a00 */
[----:B0-----:R-:W-:-:S05]  /*f060*/  IMAD.WIDE R4, R0, 0x8, R4 ;  /* 0x0000000800047825 */ /* 0x001fca00078e0204 */
[----:B------:R-:W-:Y:S01]  /*f070*/  STG.E.64 desc[UR8][R4.64], R2 ;  /* 0x0000000204007986 */ /* 0x000fe2000c101b08 */
[----:B-1----:R-:W-:-:S05]  /*f080*/  IMAD.WIDE R6, R0, 0x8, R6 ;  /* 0x0000000800067825 */ /* 0x002fca00078e0206 */
[----:B------:R-:W-:Y:S01]  /*f090*/  STG.E.64 desc[UR8][R6.64], R2 ;  /* 0x0000000206007986 */ /* 0x000fe2000c101b08 */
[----:B--2---:R-:W-:-:S05]  /*f0a0*/  IMAD.WIDE R8, R0, 0x8, R8 ;  /* 0x0000000800087825 */ /* 0x004fca00078e0208 */
[----:B------:R-:W-:Y:S01]  /*f0b0*/  STG.E.64 desc[UR8][R8.64], R2 ;  /* 0x0000000208007986 */ /* 0x000fe2000c101b08 */
[----:B---3--:R-:W-:-:S05]  /*f0c0*/  IMAD.WIDE R10, R0, 0x8, R10 ;  /* 0x00000008000a7825 */ /* 0x008fca00078e020a */
[----:B------:R-:W-:Y:S01]  /*f0d0*/  STG.E.64 desc[UR8][R10.64], R2 ;  /* 0x000000020a007986 */ /* 0x000fe2000c101b08 */
[----:B------:R-:W-:Y:S05]  /*f0e0*/  EXIT ;  /* 0x000000000000794d */ /* 0x000fea0003800000 */
        .weak           $__internal_0_$__cuda_sm20_dblrcp_rn_slowpath_v3
        .type           $__internal_0_$__cuda_sm20_dblrcp_rn_slowpath_v3,@function
        .size           $__internal_0_$__cuda_sm20_dblrcp_rn_slowpath_v3,($__internal_1_$__cuda_sm20_div_rn_f64_full - $__internal_0_$__cuda_sm20_dblrcp_rn_slowpath_v3)
$__internal_0_$__cuda_sm20_dblrcp_rn_slowpath_v3:
[----:B------:R-:W-:Y:S01]  /*f0f0*/  IMAD.MOV.U32 R34, RZ, RZ, R32 ;  /* 0x000000ffff227224 */ /* 0x000fe200078e0020 */
[----:B------:R-:W-:Y:S01]  /*f100*/  BSSY.RECONVERGENT B1, `(.L_x_222) ;  /* 0x0000024000017945 */ /* 0x000fe20003800200 */
[----:B------:R-:W-:-:S06]  /*f110*/  IMAD.MOV.U32 R35, RZ, RZ, R31 ;  /* 0x000000ffff237224 */ /* 0x000fcc00078e001f */
[----:B------:R-:W-:-:S14]  /*f120*/  DSETP.GTU.AND P0, PT, |R34|, +INF , PT ;  /* 0x7ff000002200742a */ /* 0x000fdc0003f0c200 */
[----:B------:R-:W-:Y:S05]  /*f130*/  @P0 BRA `(.L_x_223) ;  /* 0x0000000000780947 */ /* 0x000fea0003800000 */
[----:B------:R-:W-:-:S05]  /*f140*/  LOP3.LUT R31, R31, 0x7fffffff, RZ, 0xc0, !PT ;  /* 0x7fffffff1f1f7812 */ /* 0x000fca00078ec0ff */
[----:B------:R-:W-:-:S05]  /*f150*/  VIADD R32, R31, 0xffffffff ;  /* 0xffffffff1f207836 */ /* 0x000fca0000000000 */
[----:B------:R-:W-:-:S13]  /*f160*/  ISETP.GE.U32.AND P0, PT, R32, 0x7fefffff, PT ;  /* 0x7fefffff2000780c */ /* 0x000fda0003f06070 */
[----:B------:R-:W-:Y:S01]  /*f170*/  @P0 LOP3.LUT R33, R35, 0x7ff00000, RZ, 0x3c, !PT ;  /* 0x7ff0000023210812 */ /* 0x000fe200078e3cff */
[----:B------:R-:W-:Y:S01]  /*f180*/  @P0 IMAD.MOV.U32 R32, RZ, RZ, RZ ;  /* 0x000000ffff200224 */ /* 0x000fe200078e00ff */
[----:B------:R-:W-:Y:S06]  /*f190*/  @P0 BRA `(.L_x_224) ;  /* 0x0000000000680947 */ /* 0x000fec0003800000 */
[----:B------:R-:W-:-:S13]  /*f1a0*/  ISETP.GE.U32.AND P0, PT, R31, 0x1000001, PT ;  /* 0x010000011f00780c */ /* 0x000fda0003f06070 */
[----:B------:R-:W-:Y:S05]  /*f1b0*/  @!P0 BRA `(.L_x_225) ;  /* 0x0000000000348947 */ /* 0x000fea0003800000 */
[----:B------:R-:W-:Y:S02]  /*f1c0*/  VIADD R33, R35, 0xc0200000 ;  /* 0xc020000023217836 */ /* 0x000fe40000000000 */
[----:B------:R-:W-:Y:S02]  /*f1d0*/  IMAD.MOV.U32 R32, RZ, RZ, R34 ;  /* 0x000000ffff207224 */ /* 0x000fe400078e0022 */
[----:B------:R-:W0:Y:S04]  /*f1e0*/  MUFU.RCP64H R31, R33 ;  /* 0x00000021001f7308 */ /* 0x000e280000001800 */
[----:B0-----:R-:W-:-:S08]  /*f1f0*/  DFMA R36, -R32, R30, 1 ;  /* 0x3ff000002024742b */ /* 0x001fd0000000011e */
[----:B------:R-:W-:-:S08]  /*f200*/  DFMA R36, R36, R36, R36 ;  /* 0x000000242424722b */ /* 0x000fd00000000024 */
[----:B------:R-:W-:-:S08]  /*f210*/  DFMA R36, R30, R36, R30 ;  /* 0x000000241e24722b */ /* 0x000fd0000000001e */
[----:B------:R-:W-:-:S08]  /*f220*/  DFMA R30, -R32, R36, 1 ;  /* 0x3ff00000201e742b */ /* 0x000fd00000000124 */
[----:B------:R-:W-:-:S08]  /*f230*/  DFMA R30, R36, R30, R36 ;  /* 0x0000001e241e722b */ /* 0x000fd00000000024 */
[----:B------:R-:W-:-:S08]  /*f240*/  DMUL R30, R30, 2.2250738585072013831e-308 ;  /* 0x001000001e1e7828 */ /* 0x000fd00000000000 */
[----:B------:R-:W-:-:S08]  /*f250*/  DFMA R34, -R34, R30, 1 ;  /* 0x3ff000002222742b */ /* 0x000fd0000000011e */
[----:B------:R-:W-:-:S08]  /*f260*/  DFMA R34, R34, R34, R34 ;  /* 0x000000222222722b */ /* 0x000fd00000000022 */
[----:B------:R-:W-:Y:S01]  /*f270*/  DFMA R32, R30, R34, R30 ;  /* 0x000000221e20722b */ /* 0x000fe2000000001e */
[----:B------:R-:W-:Y:S10]  /*f280*/  BRA `(.L_x_224) ;  /* 0x00000000002c7947 */ /* 0x000ff40003800000 */
.L_x_225:
[----:B------:R-:W-:-:S06]  /*f290*/  DMUL R34, R34, 8.11296384146066816958e+31 ;  /* 0x4690000022227828 */ /* 0x000fcc0000000000 */
[----:B------:R-:W0:Y:S02]  /*f2a0*/  MUFU.RCP64H R31, R35 ;  /* 0x00000023001f7308 */ /* 0x000e240000001800 */
[----:B0-----:R-:W-:-:S08]  /*f2b0*/  DFMA R32, -R34, R30, 1 ;  /* 0x3ff000002220742b */ /* 0x001fd0000000011e */
[----:B------:R-:W-:-:S08]  /*f2c0*/  DFMA R32, R32, R32, R32 ;  /* 0x000000202020722b */ /* 0x000fd00000000020 */
[----:B------:R-:W-:-:S08]  /*f2d0*/  DFMA R32, R30, R32, R30 ;  /* 0x000000201e20722b */ /* 0x000fd0000000001e */
[----:B------:R-:W-:-:S08]  /*f2e0*/  DFMA R30, -R34, R32, 1 ;  /* 0x3ff00000221e742b */ /* 0x000fd00000000120 */
[----:B------:R-:W-:-:S08]  /*f2f0*/  DFMA R30, R32, R30, R32 ;  /* 0x0000001e201e722b */ /* 0x000fd00000000020 */
[----:B------:R-:W-:Y:S01]  /*f300*/  DMUL R32, R30, 8.11296384146066816958e+31 ;  /* 0x469000001e207828 */ /* 0x000fe20000000000 */
[----:B------:R-:W-:Y:S10]  /*f310*/  BRA `(.L_x_224) ;  /* 0x0000000000087947 */ /* 0x000ff40003800000 */
.L_x_223:
[----:B------:R-:W-:Y:S01]  /*f320*/  LOP3.LUT R33, R35, 0x80000, RZ, 0xfc, !PT ;  /* 0x0008000023217812 */ /* 0x000fe200078efcff */
[----:B------:R-:W-:-:S07]  /*f330*/  IMAD.MOV.U32 R32, RZ, RZ, R34 ;  /* 0x000000ffff207224 */ /* 0x000fce00078e0022 */
.L_x_224:
[----:B------:R-:W-:Y:S05]  /*f340*/  BSYNC.RECONVERGENT B1 ;  /* 0x0000000000017941 */ /* 0x000fea0003800200 */
.L_x_222:
[----:B------:R-:W-:Y:S02]  /*f350*/  IMAD.MOV.U32 R30, RZ, RZ, R32 ;  /* 0x000000ffff1e7224 */ /* 0x000fe400078e0020 */
[----:B------:R-:W-:Y:S02]  /*f360*/  IMAD.MOV.U32 R31, RZ, RZ, R33 ;  /* 0x000000ffff1f7224 */ /* 0x000fe400078e0021 */
[----:B------:R-:W-:Y:S02]  /*f370*/  IMAD.MOV.U32 R32, RZ, RZ, R24 ;  /* 0x000000ffff207224 */ /* 0x000fe400078e0018 */
[----:B------:R-:W-:-:S04]  /*f380*/  IMAD.MOV.U32 R33, RZ, RZ, 0x0 ;  /* 0x00000000ff217424 */ /* 0x000fc800078e00ff */
[----:B------:R-:W-:Y:S05]  /*f390*/  RET.REL.NODEC R32 `(_Z6runGeo5Orbit6Poly1dS0_15OutputImageArrs14InputImageArrsii) ;  /* 0xffffff0c20187950 */ /* 0x000fea0003c3ffff */
        .weak           $__internal_1_$__cuda_sm20_div_rn_f64_full
        .type           $__internal_1_$__cuda_sm20_div_rn_f64_full,@function
        .size           $__internal_1_$__cuda_sm20_div_rn_f64_full,($__internal_2_$__cuda_sm20_dsqrt_rn_f64_mediumpath_v1 - $__internal_1_$__cuda_sm20_div_rn_f64_full)
$__internal_1_$__cuda_sm20_div_rn_f64_full:
[C---:B------:R-:W-:Y:S01]  /*f3a0*/  FSETP.GEU.AND P0, PT, |R37|.reuse, 1.469367938527859385e-39, PT ;  /* 0x001000002500780b */ /* 0x040fe20003f0e200 */
[----:B------:R-:W-:Y:S01]  /*f3b0*/  IMAD.MOV.U32 R132, RZ, RZ, 0x1 ;  /* 0x00000001ff847424 */ /* 0x000fe200078e00ff */
[----:B------:R-:W-:Y:S01]  /*f3c0*/  LOP3.LUT R38, R37, 0x800fffff, RZ, 0xc0, !PT ;  /* 0x800fffff25267812 */ /* 0x000fe200078ec0ff */
[----:B------:R-:W-:Y:S01]  /*f3d0*/  IMAD.MOV.U32 R128, RZ, RZ, R130 ;  /* 0x000000ffff807224 */ /* 0x000fe200078e0082 */
[C---:B------:R-:W-:Y:S01]  /*f3e0*/  FSETP.GEU.AND P3, PT, |R131|.reuse, 1.469367938527859385e-39, PT ;  /* 0x001000008300780b */ /* 0x040fe20003f6e200 */
[----:B------:R-:W-:Y:S01]  /*f3f0*/  BSSY.RECONVERGENT B1, `(.L_x_226) ;  /* 0x0000052000017945 */ /* 0x000fe20003800200 */
[----:B------:R-:W-:Y:S01]  /*f400*/  LOP3.LUT R39, R38, 0x3ff00000, RZ, 0xfc, !PT ;  /* 0x3ff0000026277812 */ /* 0x000fe200078efcff */
[----:B------:R-:W-:Y:S01]  /*f410*/  IMAD.MOV.U32 R38, RZ, RZ, R36 ;  /* 0x000000ffff267224 */ /* 0x000fe200078e0024 */
[----:B------:R-:W-:Y:S02]  /*f420*/  LOP3.LUT R30, R131, 0x7ff00000, RZ, 0xc0, !PT ;  /* 0x7ff00000831e7812 */ /* 0x000fe400078ec0ff */
[----:B------:R-:W-:-:S03]  /*f430*/  LOP3.LUT R33, R37, 0x7ff00000, RZ, 0xc0, !PT ;  /* 0x7ff0000025217812 */ /* 0x000fc600078ec0ff */
[----:B------:R-:W-:Y:S01]  /*f440*/  @!P0 DMUL R38, R36, 8.98846567431157953865e+307 ;  /* 0x7fe0000024268828 */ /* 0x000fe20000000000 */
[----:B------:R-:W-:-:S03]  /*f450*/  ISETP.GE.U32.AND P2, PT, R30, R33, PT ;  /* 0x000000211e00720c */ /* 0x000fc60003f46070 */
[----:B------:R-:W-:Y:S01]  /*f460*/  @!P3 LOP3.LUT R31, R37, 0x7ff00000, RZ, 0xc0, !PT ;  /* 0x7ff00000251fb812 */ /* 0x000fe200078ec0ff */
[----:B------:R-:W-:Y:S01]  /*f470*/  @!P3 IMAD.MOV.U32 R134, RZ, RZ, RZ ;  /* 0x000000ffff86b224 */ /* 0x000fe200078e00ff */
[----:B------:R-:W0:Y:S02]  /*f480*/  MUFU.RCP64H R133, R39 ;  /* 0x0000002700857308 */ /* 0x000e240000001800 */
[----:B------:R-:W-:Y:S01]  /*f490*/  @!P3 ISETP.GE.U32.AND P4, PT, R30, R31, PT ;  /* 0x0000001f1e00b20c */ /* 0x000fe20003f86070 */
[----:B------:R-:W-:Y:S01]  /*f4a0*/  IMAD.MOV.U32 R31, RZ, RZ, 0x1ca00000 ;  /* 0x1ca00000ff1f7424 */ /* 0x000fe200078e00ff */
[----:B------:R-:W-:-:S04]  /*f4b0*/  @!P0 LOP3.LUT R33, R39, 0x7ff00000, RZ, 0xc0, !PT ;  /* 0x7ff0000027218812 */ /* 0x000fc800078ec0ff */
[----:B------:R-:W-:-:S04]  /*f4c0*/  @!P3 SEL R32, R31, 0x63400000, !P4 ;  /* 0x634000001f20b807 */ /* 0x000fc80006000000 */
[----:B------:R-:W-:-:S04]  /*f4d0*/  @!P3 LOP3.LUT R32, R32, 0x80000000, R131, 0xf8, !PT ;  /* 0x800000002020b812 */ /* 0x000fc800078ef883 */
[----:B------:R-:W-:Y:S01]  /*f4e0*/  @!P3 LOP3.LUT R135, R32, 0x100000, RZ, 0xfc, !PT ;  /* 0x001000002087b812 */ /* 0x000fe200078efcff */
[----:B0-----:R-:W-:Y:S01]  /*f4f0*/  DFMA R34, R132, -R38, 1 ;  /* 0x3ff000008422742b */ /* 0x001fe20000000826 */
[----:B------:R-:W-:-:S07]  /*f500*/  IMAD.MOV.U32 R32, RZ, RZ, R30 ;  /* 0x000000ffff207224 */ /* 0x000fce00078e001e */
[----:B------:R-:W-:-:S08]  /*f510*/  DFMA R34, R34, R34, R34 ;  /* 0x000000222222722b */ /* 0x000fd00000000022 */
[----:B------:R-:W-:Y:S01]  /*f520*/  DFMA R132, R132, R34, R132 ;  /* 0x000000228484722b */ /* 0x000fe20000000084 */
[----:B------:R-:W-:-:S04]  /*f530*/  SEL R34, R31, 0x63400000, !P2 ;  /* 0x634000001f227807 */ /* 0x000fc80005000000 */
[----:B------:R-:W-:-:S03]  /*f540*/  LOP3.LUT R129, R34, 0x800fffff, R131, 0xf8, !PT ;  /* 0x800fffff22817812 */ /* 0x000fc600078ef883 */
[----:B------:R-:W-:-:S03]  /*f550*/  DFMA R34, R132, -R38, 1 ;  /* 0x3ff000008422742b */ /* 0x000fc60000000826 */
[----:B------:R-:W-:-:S05]  /*f560*/  @!P3 DFMA R128, R128, 2, -R134 ;  /* 0x400000008080b82b */ /* 0x000fca0000000886 */
[----:B------:R-:W-:Y:S01]  /*f570*/  DFMA R132, R132, R34, R132 ;  /* 0x000000228484722b */ /* 0x000fe20000000084 */
[----:B------:R-:W-:-:S04]  /*f580*/  VIADD R35, R33, 0xffffffff ;  /* 0xffffffff21237836 */ /* 0x000fc80000000000 */
[----:B------:R-:W-:-:S03]  /*f590*/  @!P3 LOP3.LUT R32, R129, 0x7ff00000, RZ, 0xc0, !PT ;  /* 0x7ff000008120b812 */ /* 0x000fc600078ec0ff */
[----:B------:R-:W-:Y:S02]  /*f5a0*/  DMUL R134, R132, R128 ;  /* 0x0000008084867228 */ /* 0x000fe40000000000 */
[----:B------:R-:W-:-:S05]  /*f5b0*/  VIADD R34, R32, 0xffffffff ;  /* 0xffffffff20227836 */ /* 0x000fca0000000000 */
[----:B------:R-:W-:Y:S01]  /*f5c0*/  ISETP.GT.U32.AND P0, PT, R34, 0x7feffffe, PT ;  /* 0x7feffffe2200780c */ /* 0x000fe20003f04070 */
[----:B------:R-:W-:-:S03]  /*f5d0*/  DFMA R136, R134, -R38, R128 ;  /* 0x800000268688722b */ /* 0x000fc60000000080 */
[----:B------:R-:W-:-:S05]  /*f5e0*/  ISETP.GT.U32.OR P0, PT, R35, 0x7feffffe, P0 ;  /* 0x7feffffe2300780c */ /* 0x000fca0000704470 */
[----:B------:R-:W-:-:S08]  /*f5f0*/  DFMA R34, R132, R136, R134 ;  /* 0x000000888422722b */ /* 0x000fd00000000086 */
[----:B------:R-:W-:Y:S05]  /*f600*/  @P0 BRA `(.L_x_227) ;  /* 0x00000000006c0947 */ /* 0x000fea0003800000 */
[----:B------:R-:W-:-:S04]  /*f610*/  LOP3.LUT R33, R37, 0x7ff00000, RZ, 0xc0, !PT ;  /* 0x7ff0000025217812 */ /* 0x000fc800078ec0ff */
[CC--:B------:R-:W-:Y:S02]  /*f620*/  VIADDMNMX R32, R30.reuse, -R33.reuse, 0xb9600000, !PT ;  /* 0xb96000001e207446 */ /* 0x0c0fe40007800921 */
[----:B------:R-:W-:Y:S02]  /*f630*/  ISETP.GE.U32.AND P0, PT, R30, R33, PT ;  /* 0x000000211e00720c */ /* 0x000fe40003f06070 */
[----:B------:R-:W-:Y:S02]  /*f640*/  VIMNMX R32, PT, PT, R32, 0x46a00000, PT ;  /* 0x46a0000020207848 */ /* 0x000fe40003fe0100 */
[----:B------:R-:W-:-:S05]  /*f650*/  SEL R31, R31, 0x63400000, !P0 ;  /* 0x634000001f1f7807 */ /* 0x000fca0004000000 */
[----:B------:R-:W-:Y:S02]  /*f660*/  IMAD.IADD R31, R32, 0x1, -R31 ;  /* 0x00000001201f7824 */ /* 0x000fe400078e0a1f */
[----:B------:R-:W-:Y:S02]  /*f670*/  IMAD.MOV.U32 R32, RZ, RZ, RZ ;  /* 0x000000ffff207224 */ /* 0x000fe400078e00ff */
[----:B------:R-:W-:-:S06]  /*f680*/  VIADD R33, R31, 0x7fe00000 ;  /* 0x7fe000001f217836 */ /* 0x000fcc0000000000 */
[----:B------:R-:W-:-:S10]  /*f690*/  DMUL R132, R34, R32 ;  /* 0x0000002022847228 */ /* 0x000fd40000000000 */
[----:B------:R-:W-:-:S13]  /*f6a0*/  FSETP.GTU.AND P0, PT, |R133|, 1.469367938527859385e-39, PT ;  /* 0x001000008500780b */ /* 0x000fda0003f0c200 */
[----:B------:R-:W-:Y:S05]  /*f6b0*/  @P0 BRA `(.L_x_228) ;  /* 0x0000000000940947 */ /* 0x000fea0003800000 */
[----:B------:R-:W-:-:S06]  /*f6c0*/  DFMA R38, R34, -R38, R128 ;  /* 0x800000262226722b */ /* 0x000fcc0000000080 */
[----:B------:R-:W-:-:S04]  /*f6d0*/  IMAD.MOV.U32 R38, RZ, RZ, RZ ;  /* 0x000000ffff267224 */ /* 0x000fc800078e00ff */
[C---:B------:R-:W-:Y:S02]  /*f6e0*/  FSETP.NEU.AND P0, PT, R39.reuse, RZ, PT ;  /* 0x000000ff2700720b */ /* 0x040fe40003f0d000 */
[----:B------:R-:W-:-:S04]  /*f6f0*/  LOP3.LUT R36, R39, 0x80000000, R37, 0x48, !PT ;  /* 0x8000000027247812 */ /* 0x000fc800078e4825 */
[----:B------:R-:W-:-:S07]  /*f700*/  LOP3.LUT R39, R36, R33, RZ, 0xfc, !PT ;  /* 0x0000002124277212 */ /* 0x000fce00078efcff */
[----:B------:R-:W-:Y:S05]  /*f710*/  @!P0 BRA `(.L_x_228) ;  /* 0x00000000007c8947 */ /* 0x000fea0003800000 */
[----:B------:R-:W-:Y:S01]  /*f720*/  IMAD.MOV R33, RZ, RZ, -R31 ;  /* 0x000000ffff217224 */ /* 0x000fe200078e0a1f */
[----:B------:R-:W-:Y:S01]  /*f730*/  IADD3 R31, PT, PT, -R31, -0x43300000, RZ ;  /* 0xbcd000001f1f7810 */ /* 0x000fe20007ffe1ff */
[----:B------:R-:W-:-:S06]  /*f740*/  IMAD.MOV.U32 R32, RZ, RZ, RZ ;  /* 0x000000ffff207224 */ /* 0x000fcc00078e00ff */
[----:B------:R-:W-:Y:S02]  /*f750*/  DFMA R32, R132, -R32, R34 ;  /* 0x800000208420722b */ /* 0x000fe40000000022 */
[----:B------:R-:W-:-:S08]  /*f760*/  DMUL.RP R34, R34, R38 ;  /* 0x0000002622227228 */ /* 0x000fd00000008000 */
[----:B------:R-:W-:Y:S02]  /*f770*/  FSETP.NEU.AND P0, PT, |R33|, R31, PT ;  /* 0x0000001f2100720b */ /* 0x000fe40003f0d200 */
[----:B------:R-:W-:Y:S02]  /*f780*/  LOP3.LUT R31, R35, R36, RZ, 0x3c, !PT ;  /* 0x00000024231f7212 */ /* 0x000fe400078e3cff */
[----:B------:R-:W-:Y:S02]  /*f790*/  FSEL R132, R34, R132, !P0 ;  /* 0x0000008422847208 */ /* 0x000fe40004000000 */
[----:B------:R-:W-:Y:S01]  /*f7a0*/  FSEL R133, R31, R133, !P0 ;  /* 0x000000851f857208 */ /* 0x000fe20004000000 */
[----:B------:R-:W-:Y:S06]  /*f7b0*/  BRA `(.L_x_228) ;  /* 0x0000000000547947 */ /* 0x000fec0003800000 */
.L_x_227:
[----:B------:R-:W-:-:S14]  /*f7c0*/  DSETP.NAN.AND P0, PT, R130, R130, PT ;  /* 0x000000828200722a */ /* 0x000fdc0003f08000 */
[----:B------:R-:W-:Y:S05]  /*f7d0*/  @P0 BRA `(.L_x_229) ;  /* 0x0000000000440947 */ /* 0x000fea0003800000 */
[----:B------:R-:W-:-:S14]  /*f7e0*/  DSETP.NAN.AND P0, PT, R36, R36, PT ;  /* 0x000000242400722a */ /* 0x000fdc0003f08000 */
[----:B------:R-:W-:Y:S05]  /*f7f0*/  @P0 BRA `(.L_x_230) ;  /* 0x0000000000300947 */ /* 0x000fea0003800000 */
[----:B------:R-:W-:Y:S01]  /*f800*/  ISETP.NE.AND P0, PT, R32, R33, PT ;  /* 0x000000212000720c */ /* 0x000fe20003f05270 */
[----:B------:R-:W-:Y:S02]  /*f810*/  IMAD.MOV.U32 R132, RZ, RZ, 0x0 ;  /* 0x00000000ff847424 */ /* 0x000fe400078e00ff */
[----:B------:R-:W-:-:S10]  /*f820*/  IMAD.MOV.U32 R133, RZ, RZ, -0x80000 ;  /* 0xfff80000ff857424 */ /* 0x000fd400078e00ff */
[----:B------:R-:W-:Y:S05]  /*f830*/  @!P0 BRA `(.L_x_228) ;  /* 0x0000000000348947 */ /* 0x000fea0003800000 */
[----:B------:R-:W-:Y:S02]  /*f840*/  ISETP.NE.AND P0, PT, R32, 0x7ff00000, PT ;  /* 0x7ff000002000780c */ /* 0x000fe40003f05270 */
[----:B------:R-:W-:Y:S02]  /*f850*/  LOP3.LUT R133, R131, 0x80000000, R37, 0x48, !PT ;  /* 0x8000000083857812 */ /* 0x000fe400078e4825 */
[----:B------:R-:W-:-:S13]  /*f860*/  ISETP.EQ.OR P0, PT, R33, RZ, !P0 ;  /* 0x000000ff2100720c */ /* 0x000fda0004702670 */
[----:B------:R-:W-:Y:S01]  /*f870*/  @P0 LOP3.LUT R30, R133, 0x7ff00000, RZ, 0xfc, !PT ;  /* 0x7ff00000851e0812 */ /* 0x000fe200078efcff */
[----:B------:R-:W-:Y:S02]  /*f880*/  @!P0 IMAD.MOV.U32 R132, RZ, RZ, RZ ;  /* 0x000000ffff848224 */ /* 0x000fe400078e00ff */
[----:B------:R-:W-:Y:S02]  /*f890*/  @P0 IMAD.MOV.U32 R132, RZ, RZ, RZ ;  /* 0x000000ffff840224 */ /* 0x000fe400078e00ff */
[----:B------:R-:W-:Y:S01]  /*f8a0*/  @P0 IMAD.MOV.U32 R133, RZ, RZ, R30 ;  /* 0x000000ffff850224 */ /* 0x000fe200078e001e */
[----:B------:R-:W-:Y:S06]  /*f8b0*/  BRA `(.L_x_228) ;  /* 0x0000000000147947 */ /* 0x000fec0003800000 */
.L_x_230:
[----:B------:R-:W-:Y:S01]  /*f8c0*/  LOP3.LUT R133, R37, 0x80000, RZ, 0xfc, !PT ;  /* 0x0008000025857812 */ /* 0x000fe200078efcff */
[----:B------:R-:W-:Y:S01]  /*f8d0*/  IMAD.MOV.U32 R132, RZ, RZ, R36 ;  /* 0x000000ffff847224 */ /* 0x000fe200078e0024 */
[----:B------:R-:W-:Y:S06]  /*f8e0*/  BRA `(.L_x_228) ;  /* 0x0000000000087947 */ /* 0x000fec0003800000 */
.L_x_229:
[----:B------:R-:W-:Y:S01]  /*f8f0*/  LOP3.LUT R133, R131, 0x80000, RZ, 0xfc, !PT ;  /* 0x0008000083857812 */ /* 0x000fe200078efcff */
[----:B------:R-:W-:-:S07]  /*f900*/  IMAD.MOV.U32 R132, RZ, RZ, R130 ;  /* 0x000000ffff847224 */ /* 0x000fce00078e0082 */
.L_x_228:
[----:B------:R-:W-:Y:S05]  /*f910*/  BSYNC.RECONVERGENT B1 ;  /* 0x0000000000017941 */ /* 0x000fea0003800200 */
.L_x_226:
[----:B------:R-:W-:Y:S02]  /*f920*/  IMAD.MOV.U32 R30, RZ, RZ, R24 ;  /* 0x000000ffff1e7224 */ /* 0x000fe400078e0018 */
[----:B------:R-:W-:-:S04]  /*f930*/  IMAD.MOV.U32 R31, RZ, RZ, 0x0 ;  /* 0x00000000ff1f7424 */ /* 0x000fc800078e00ff */
[----:B------:R-:W-:Y:S05]  /*f940*/  RET.REL.NODEC R30 `(_Z6runGeo5Orbit6Poly1dS0_15OutputImageArrs14InputImageArrsii) ;  /* 0xffffff041eac7950 */ /* 0x000fea0003c3ffff */
        .weak           $__internal_2_$__cuda_sm20_dsqrt_rn_f64_mediumpath_v1
        .type           $__internal_2_$__cuda_sm20_dsqrt_rn_f64_mediumpath_v1,@function
        .size           $__internal_2_$__cuda_sm20_dsqrt_rn_f64_mediumpath_v1,($_Z6runGeo5Orbit6Poly1dS0_15OutputImageArrs14InputImageArrsii$__internal_accurate_pow - $__internal_2_$__cuda_sm20_dsqrt_rn_f64_mediumpath_v1)
$__internal_2_$__cuda_sm20_dsqrt_rn_f64_mediumpath_v1:
[----:B------:R-:W-:Y:S01]  /*f950*/  ISETP.GE.U32.AND P2, PT, R22, -0x3400000, PT ;  /* 0xfcc000001600780c */ /* 0x000fe20003f46070 */
[----:B------:R-:W-:Y:S01]  /*f960*/  BSSY.RECONVERGENT B2, `(.L_x_231) ;  /* 0x0000027000027945 */ /* 0x000fe20003800200 */
[----:B------:R-:W-:Y:S02]  /*f970*/  IMAD.MOV.U32 R22, RZ, RZ, R32 ;  /* 0x000000ffff167224 */ /* 0x000fe400078e0020 */
[----:B------:R-:W-:Y:S02]  /*f980*/  IMAD.MOV.U32 R23, RZ, RZ, R33 ;  /* 0x000000ffff177224 */ /* 0x000fe400078e0021 */
[----:B------:R-:W-:Y:S02]  /*f990*/  IMAD.MOV.U32 R32, RZ, RZ, R36 ;  /* 0x000000ffff207224 */ /* 0x000fe400078e0024 */
[----:B------:R-:W-:-:S05]  /*f9a0*/  IMAD.MOV.U32 R33, RZ, RZ, R37 ;  /* 0x000000ffff217224 */ /* 0x000fca00078e0025 */
[----:B------:R-:W-:Y:S05]  /*f9b0*/  @!P2 BRA `(.L_x_232) ;  /* 0x000000000020a947 */ /* 0x000fea0003800000 */
[----:B------:R-:W-:-:S10]  /*f9c0*/  DFMA.RM R14, R14, R30, R32 ;  /* 0x0000001e0e0e722b */ /* 0x000fd40000004020 */
[----:B------:R-:W-:-:S05]  /*f9d0*/  IADD3 R30, P2, PT, R14, 0x1, RZ ;  /* 0x000000010e1e7810 */ /* 0x000fca0007f5e0ff */
[----:B------:R-:W-:-:S06]  /*f9e0*/  IMAD.X R31, RZ, RZ, R15, P2 ;  /* 0x000000ffff1f7224 */ /* 0x000fcc00010e060f */
[----:B------:R-:W-:-:S08]  /*f9f0*/  DFMA.RP R22, -R14, R30, R22 ;  /* 0x0000001e0e16722b */ /* 0x000fd00000008116 */
[----:B------:R-:W-:-:S06]  /*fa00*/  DSETP.GT.AND P2, PT, R22, RZ, PT ;  /* 0x000000ff1600722a */ /* 0x000fcc0003f44000 */
[----:B------:R-:W-:Y:S02]  /*fa10*/  FSEL R14, R30, R14, P2 ;  /* 0x0000000e1e0e7208 */ /* 0x000fe40001000000 */
[----:B------:R-:W-:Y:S01]  /*fa20*/  FSEL R15, R31, R15, P2 ;  /* 0x0000000f1f0f7208 */ /* 0x000fe20001000000 */
[----:B------:R-:W-:Y:S06]  /*fa30*/  BRA `(.L_x_233) ;  /* 0x0000000000647947 */ /* 0x000fec0003800000 */
.L_x_232:
[----:B------:R-:W-:-:S14]  /*fa40*/  DSETP.NE.AND P2, PT, R22, RZ, PT ;  /* 0x000000ff1600722a */ /* 0x000fdc0003f45000 */
[----:B------:R-:W-:Y:S05]  /*fa50*/  @!P2 BRA `(.L_x_234) ;  /* 0x000000000058a947 */ /* 0x000fea0003800000 */
[----:B------:R-:W-:-:S13]  /*fa60*/  ISETP.GE.AND P2, PT, R23, RZ, PT ;  /* 0x000000ff1700720c */ /* 0x000fda0003f46270 */
[----:B------:R-:W-:Y:S02]  /*fa70*/  @!P2 IMAD.MOV.U32 R14, RZ, RZ, 0x0 ;  /* 0x00000000ff0ea424 */ /* 0x000fe400078e00ff */
[----:B------:R-:W-:Y:S01]  /*fa80*/  @!P2 IMAD.MOV.U32 R15, RZ, RZ, -0x80000 ;  /* 0xfff80000ff0fa424 */ /* 0x000fe200078e00ff */
[----:B------:R-:W-:Y:S06]  /*fa90*/  @!P2 BRA `(.L_x_233) ;  /* 0x00000000004ca947 */ /* 0x000fec0003800000 */
[----:B------:R-:W-:-:S13]  /*faa0*/  ISETP.GT.AND P2, PT, R23, 0x7fefffff, PT ;  /* 0x7fefffff1700780c */ /* 0x000fda0003f44270 */
[----:B------:R-:W-:Y:S05]  /*fab0*/  @P2 BRA `(.L_x_234) ;  /* 0x0000000000402947 */ /* 0x000fea0003800000 */
[----:B------:R-:W-:Y:S01]  /*fac0*/  DMUL R14, R22, 8.11296384146066816958e+31 ;  /* 0x46900000160e7828 */ /* 0x000fe20000000000 */
[----:B------:R-:W-:Y:S02]  /*fad0*/  IMAD.MOV.U32 R32, RZ, RZ, 0x0 ;  /* 0x00000000ff207424 */ /* 0x000fe400078e00ff */
[----:B------:R-:W-:Y:S02]  /*fae0*/  IMAD.MOV.U32 R22, RZ, RZ, RZ ;  /* 0x000000ffff167224 */ /* 0x000fe400078e00ff */
[----:B------:R-:W-:Y:S01]  /*faf0*/  IMAD.MOV.U32 R33, RZ, RZ, 0x3fd80000 ;  /* 0x3fd80000ff217424 */ /* 0x000fe200078e00ff */
[----:B------:R-:W0:Y:S03]  /*fb00*/  MUFU.RSQ64H R23, R15 ;  /* 0x0000000f00177308 */ /* 0x000e260000001c00 */
[----:B0-----:R-:W-:-:S08]  /*fb10*/  DMUL R30, R22, R22 ;  /* 0x00000016161e7228 */ /* 0x001fd00000000000 */
[----:B------:R-:W-:-:S08]  /*fb20*/  DFMA R30, R14, -R30, 1 ;  /* 0x3ff000000e1e742b */ /* 0x000fd0000000081e */
[----:B------:R-:W-:Y:S02]  /*fb30*/  DFMA R32, R30, R32, 0.5 ;  /* 0x3fe000001e20742b */ /* 0x000fe40000000020 */
[----:B------:R-:W-:-:S08]  /*fb40*/  DMUL R30, R22, R30 ;  /* 0x0000001e161e7228 */ /* 0x000fd00000000000 */
[----:B------:R-:W-:-:S08]  /*fb50*/  DFMA R30, R32, R30, R22 ;  /* 0x0000001e201e722b */ /* 0x000fd00000000016 */
[----:B------:R-:W-:Y:S02]  /*fb60*/  DMUL R22, R14, R30 ;  /* 0x0000001e0e167228 */ /* 0x000fe40000000000 */
[----:B------:R-:W-:-:S06]  /*fb70*/  VIADD R31, R31, 0xfff00000 ;  /* 0xfff000001f1f7836 */ /* 0x000fcc0000000000 */
[----:B------:R-:W-:-:S08]  /*fb80*/  DFMA R32, R22, -R22, R14 ;  /* 0x800000161620722b */ /* 0x000fd0000000000e */
[----:B------:R-:W-:-:S10]  /*fb90*/  DFMA R14, R30, R32, R22 ;  /* 0x000000201e0e722b */ /* 0x000fd40000000016 */
[----:B------:R-:W-:Y:S01]  /*fba0*/  VIADD R15, R15, 0xfcb00000 ;  /* 0xfcb000000f0f7836 */ /* 0x000fe20000000000 */
[----:B------:R-:W-:Y:S06]  /*fbb0*/  BRA `(.L_x_233) ;  /* 0x0000000000047947 */ /* 0x000fec0003800000 */
.L_x_234:
[----:B------:R-:W-:-:S11]  /*fbc0*/  DADD R14, R22, R22 ;  /* 0x00000000160e7229 */ /* 0x000fd60000000016 */
.L_x_233:
[----:B------:R-:W-:Y:S05]  /*fbd0*/  BSYNC.RECONVERGENT B2 ;  /* 0x0000000000027941 */ /* 0x000fea0003800200 */
.L_x_231:
[----:B------:R-:W-:Y:S02]  /*fbe0*/  IMAD.MOV.U32 R36, RZ, RZ, R14 ;  /* 0x000000ffff247224 */ /* 0x000fe400078e000e */
[----:B------:R-:W-:Y:S02]  /*fbf0*/  IMAD.MOV.U32 R37, RZ, RZ, R15 ;  /* 0x000000ffff257224 */ /* 0x000fe400078e000f */
[----:B------:R-:W-:Y:S02]  /*fc00*/  IMAD.MOV.U32 R14, RZ, RZ, R24 ;  /* 0x000000ffff0e7224 */ /* 0x000fe400078e0018 */
[----:B------:R-:W-:-:S04]  /*fc10*/  IMAD.MOV.U32 R15, RZ, RZ, 0x0 ;  /* 0x00000000ff0f7424 */ /* 0x000fc800078e00ff */
[----:B------:R-:W-:Y:S05]  /*fc20*/  RET.REL.NODEC R14 `(_Z6runGeo5Orbit6Poly1dS0_15OutputImageArrs14InputImageArrsii) ;  /* 0xffffff000ef47950 */ /* 0x000fea0003c3ffff */
        .type           $_Z6runGeo5Orbit6Poly1dS0_15OutputImageArrs14InputImageArrsii$__internal_accurate_pow,@function
        .size           $_Z6runGeo5Orbit6Poly1dS0_15OutputImageArrs14InputImageArrsii$__internal_accurate_pow,($_Z6runGeo5Orbit6Poly1dS0_15OutputImageArrs14InputImageArrsii$__internal_trig_reduction_slowpathd - $_Z6runGeo5Orbit6Poly1dS0_15OutputImageArrs14InputImageArrsii$__internal_accurate_pow)
$_Z6runGeo5Orbit6Poly1dS0_15OutputImageArrs14InputImageArrsii$__internal_accurate_pow:
[----:B------:R-:W-:Y:S01]  /*fc30*/  ISETP.GT.U32.AND P1, PT, R15, 0xfffff, PT ;  /* 0x000fffff0f00780c */ /* 0x000fe20003f24070 */
[--C-:B------:R-:W-:Y:S01]  /*fc40*/  IMAD.MOV.U32 R31, RZ, RZ, R15.reuse ;  /* 0x000000ffff1f7224 */ /* 0x100fe200078e000f */
[----:B------:R-:W-:Y:S01]  /*fc50*/  UMOV UR6, 0x7d2cafe2 ;  /* 0x7d2cafe200067882 */ /* 0x000fe20000000000 */
[--C-:B------:R-:W-:Y:S01]  /*fc60*/  IMAD.MOV.U32 R24, RZ, RZ, R15.reuse ;  /* 0x000000ffff187224 */ /* 0x100fe200078e000f */
[----:B------:R-:W-:Y:S01]  /*fc70*/  UMOV UR7, 0x3eb0f5ff ;  /* 0x3eb0f5ff00077882 */ /* 0x000fe20000000000 */
[----:B------:R-:W-:Y:S01]  /*fc80*/  IMAD.MOV.U32 R34, RZ, RZ, RZ ;  /* 0x000000ffff227224 */ /* 0x000fe200078e00ff */
[----:B------:R-:W-:Y:S01]  /*fc90*/  SHF.R.U32.HI R15, RZ, 0x14, R15 ;  /* 0x00000014ff0f7819 */ /* 0x000fe2000001160f */
[----:B------:R-:W-:Y:S01]  /*fca0*/  IMAD.MOV.U32 R40, RZ, RZ, 0x41ad3b5a ;  /* 0x41ad3b5aff287424 */ /* 0x000fe200078e00ff */
[----:B------:R-:W-:Y:S01]  /*fcb0*/  UMOV UR12, 0x3b39803f ;  /* 0x3b39803f000c7882 */ /* 0x000fe20000000000 */
[----:B------:R-:W-:Y:S01]  /*fcc0*/  IMAD.MOV.U32 R41, RZ, RZ, 0x3ed0f5d2 ;  /* 0x3ed0f5d2ff297424 */ /* 0x000fe200078e00ff */
[----:B------:R-:W-:-:S03]  /*fcd0*/  UMOV UR13, 0x3c7abc9e ;  /* 0x3c7abc9e000d7882 */ /* 0x000fc60000000000 */
[----:B------:R-:W-:-:S10]  /*fce0*/  @!P1 DMUL R50, R30, 1.80143985094819840000e+16 ;  /* 0x435000001e329828 */ /* 0x000fd40000000000 */
[----:B------:R-:W-:Y:S01]  /*fcf0*/  @!P1 IMAD.MOV.U32 R24, RZ, RZ, R51 ;  /* 0x000000ffff189224 */ /* 0x000fe200078e0033 */
[----:B------:R-:W-:Y:S01]  /*fd00*/  @!P1 LEA.HI R15, R51, 0xffffffca, RZ, 0xc ;  /* 0xffffffca330f9811 */ /* 0x000fe200078f60ff */
[----:B------:R-:W-:-:S03]  /*fd10*/  @!P1 IMAD.MOV.U32 R30, RZ, RZ, R50 ;  /* 0x000000ffff1e9224 */ /* 0x000fc600078e0032 */
[----:B------:R-:W-:-:S04]  /*fd20*/  LOP3.LUT R24, R24, 0x800fffff, RZ, 0xc0, !PT ;  /* 0x800fffff18187812 */ /* 0x000fc800078ec0ff */
[----:B------:R-:W-:-:S04]  /*fd30*/  LOP3.LUT R31, R24, 0x3ff00000, RZ, 0xfc, !PT ;  /* 0x3ff00000181f7812 */ /* 0x000fc800078efcff */
[----:B------:R-:W-:-:S13]  /*fd40*/  ISETP.GE.U32.AND P2, PT, R31, 0x3ff6a09f, PT ;  /* 0x3ff6a09f1f00780c */ /* 0x000fda0003f46070 */
[----:B------:R-:W-:-:S04]  /*fd50*/  @P2 VIADD R33, R31, 0xfff00000 ;  /* 0xfff000001f212836 */ /* 0x000fc80000000000 */
[----:B------:R-:W-:-:S06]  /*fd60*/  @P2 IMAD.MOV.U32 R31, RZ, RZ, R33 ;  /* 0x000000ffff1f2224 */ /* 0x000fcc00078e0021 */
[C---:B------:R-:W-:Y:S02]  /*fd70*/  DADD R32, R30.reuse, 1 ;  /* 0x3ff000001e207429 */ /* 0x040fe40000000000 */
[----:B------:R-:W-:-:S04]  /*fd80*/  DADD R30, R30, -1 ;  /* 0xbff000001e1e7429 */ /* 0x000fc80000000000 */
[----:B------:R-:W0:Y:S02]  /*fd90*/  MUFU.RCP64H R35, R33 ;  /* 0x0000002100237308 */ /* 0x000e240000001800 */
[----:B0-----:R-:W-:-:S08]  /*fda0*/  DFMA R36, -R32, R34, 1 ;  /* 0x3ff000002024742b */ /* 0x001fd00000000122 */
[----:B------:R-:W-:-:S08]  /*fdb0*/  DFMA R36, R36, R36, R36 ;  /* 0x000000242424722b */ /* 0x000fd00000000024 */
[----:B------:R-:W-:-:S08]  /*fdc0*/  DFMA R36, R34, R36, R34 ;  /* 0x000000242224722b */ /* 0x000fd00000000022 */
[----:B------:R-:W-:-:S08]  /*fdd0*/  DMUL R34, R30, R36 ;  /* 0x000000241e227228 */ /* 0x000fd00000000000 */
[----:B------:R-:W-:-:S08]  /*fde0*/  DFMA R34, R30, R36, R34 ;  /* 0x000000241e22722b */ /* 0x000fd00000000022 */
[CC--:B------:R-:W-:Y:S02]  /*fdf0*/  DMUL R38, R34.reuse, R34.reuse ;  /* 0x0000002222267228 */ /* 0x0c0fe40000000000 */
[----:B------:R-:W-:-:S06]  /*fe00*/  DMUL R46, R34, R34 ;  /* 0x00000022222e7228 */ /* 0x000fcc0000000000 */
[----:B------:R-:W-:Y:S01]  /*fe10*/  DFMA R32, R38, UR6, R40 ;  /* 0x0000000626207c2b */ /* 0x000fe20008000028 */
[----:B------:R-:W-:Y:S01]  /*fe20*/  UMOV UR6, 0x75488a3f ;  /* 0x75488a3f00067882 */ /* 0x000fe20000000000 */
[----:B------:R-:W-:Y:S01]  /*fe30*/  UMOV UR7, 0x3ef3b20a ;  /* 0x3ef3b20a00077882 */ /* 0x000fe20000000000 */
[----:B------:R-:W-:-:S05]  /*fe40*/  DADD R40, R30, -R34 ;  /* 0x000000001e287229 */ /* 0x000fca0000000822 */
[----:B------:R-:W-:Y:S01]  /*fe50*/  DFMA R32, R38, R32, UR6 ;  /* 0x0000000626207e2b */ /* 0x000fe20008000020 */
[----:B------:R-:W-:Y:S01]  /*fe60*/  UMOV UR6, 0xe4faecd5 ;  /* 0xe4faecd500067882 */ /* 0x000fe20000000000 */
[----:B------:R-:W-:Y:S01]  /*fe70*/  UMOV UR7, 0x3f1745cd ;  /* 0x3f1745cd00077882 */ /* 0x000fe20000000000 */
[----:B------:R-:W-:-:S05]  /*fe80*/  DADD R40, R40, R40 ;  /* 0x0000000028287229 */ /* 0x000fca0000000028 */
[----:B------:R-:W-:Y:S01]  /*fe90*/  DFMA R32, R38, R32, UR6 ;  /* 0x0000000626207e2b */ /* 0x000fe20008000020 */
[----:B------:R-:W-:Y:S01]  /*fea0*/  UMOV UR6, 0x258a578b ;  /* 0x258a578b00067882 */ /* 0x000fe20000000000 */
[----:B------:R-:W-:Y:S01]  /*feb0*/  UMOV UR7, 0x3f3c71c7 ;  /* 0x3f3c71c700077882 */ /* 0x000fe20000000000 */
[----:B------:R-:W-:-:S05]  /*fec0*/  DFMA R40, R30, -R34, R40 ;  /* 0x800000221e28722b */ /* 0x000fca0000000028 */
[----:B------:R-:W-:Y:S01]  /*fed0*/  DFMA R32, R38, R32, UR6 ;  /* 0x0000000626207e2b */ /* 0x000fe20008000020 */
[----:B------:R-:W-:Y:S01]  /*fee0*/  UMOV UR6, 0x9242b910 ;  /* 0x9242b91000067882 */ /* 0x000fe20000000000 */
[----:B------:R-:W-:Y:S01]  /*fef0*/  UMOV UR7, 0x3f624924 ;  /* 0x3f62492400077882 */ /* 0x000fe20000000000 */
[----:B------:R-:W-:-:S05]  /*ff00*/  DMUL R40, R36, R40 ;  /* 0x0000002824287228 */ /* 0x000fca0000000000 */
[----:B------:R-:W-:Y:S01]  /*ff10*/  DFMA R32, R38, R32, UR6 ;  /* 0x0000000626207e2b */ /* 0x000fe20008000020 */
[----:B------:R-:W-:Y:S01]  /*ff20*/  UMOV UR6, 0x99999dfb ;  /* 0x99999dfb00067882 */ /* 0x000fe20000000000 */
[----:B------:R-:W-:-:S03]  /*ff30*/  UMOV UR7, 0x3f899999 ;  /* 0x3f89999900077882 */ /* 0x000fc60000000000 */
[----:B------:R-:W-:Y:S02]  /*ff40*/  VIADD R37, R41, 0x100000 ;  /* 0x0010000029257836 */ /* 0x000fe40000000000 */
[----:B------:R-:W-:Y:S01]  /*ff50*/  IMAD.MOV.U32 R36, RZ, RZ, R40 ;  /* 0x000000ffff247224 */ /* 0x000fe200078e0028 */
[----:B------:R-:W-:Y:S01]  /*ff60*/  DFMA R32, R38, R32, UR6 ;  /* 0x0000000626207e2b */ /* 0x000fe20008000020 */
[----:B------:R-:W-:Y:S01]  /*ff70*/  UMOV UR6, 0x55555555 ;  /* 0x5555555500067882 */ /* 0x000fe20000000000 */
[----:B------:R-:W-:-:S06]  /*ff80*/  UMOV UR7, 0x3fb55555 ;  /* 0x3fb5555500077882 */ /* 0x000fcc0000000000 */
[----:B------:R-:W-:-:S08]  /*ff90*/  DFMA R42, R38, R32, UR6 ;  /* 0x00000006262a7e2b */ /* 0x000fd00008000020 */
[----:B------:R-:W-:Y:S01]  /*ffa0*/  DADD R44, -R42, UR6 ;  /* 0x000000062a2c7e29 */ /* 0x000fe20008000100 */
[----:B------:R-:W-:Y:S01]  /*ffb0*/  UMOV UR6, 0xb9e7b0 ;  /* 0x00b9e7b000067882 */ /* 0x000fe20000000000 */
[----:B------:R-:W-:-:S06]  /*ffc0*/  UMOV UR7, 0x3c46a4cb ;  /* 0x3c46a4cb00077882 */ /* 0x000fcc0000000000 */
[----:B------:R-:W-:Y:S02]  /*ffd0*/  DFMA R44, R38, R32, R44 ;  /* 0x00000020262c722b */ /* 0x000fe4000000002c */
[C---:B------:R-:W-:Y:S02]  /*ffe0*/  DMUL R38, R34.reuse, R46 ;  /* 0x0000002e22267228 */ /* 0x040fe40000000000 */
[----:B------:R-:W-:-:S04]  /*fff0*/  DFMA R32, R34, R34, -R46 ;  /* 0x000000222220722b */ /* 0x000fc8000000082e */
[----:B------:R-:W-:Y:S01]  /*10000*/  DADD R44, R44, -UR6 ;  /* 0x800000062c2c7e29 */ /* 0x000fe20008000000 */
[----:B------:R-:W-:Y:S01]  /*10010*/  UMOV UR6, 0x80000000 ;  /* 0x8000000000067882 */ /* 0x000fe20000000000 */
[C---:B------:R-:W-:Y:S01]  /*10020*/  DFMA R48, R34.reuse, R46, -R38 ;  /* 0x0000002e2230722b */ /* 0x040fe20000000826 */
[----:B------:R-:W-:Y:S01]  /*10030*/  UMOV UR7, 0x43300000 ;  /* 0x4330000000077882 */ /* 0x000fe20000000000 */
[----:B------:R-:W-:-:S04]  /*10040*/  DFMA R32, R34, R36, R32 ;  /* 0x000000242220722b */ /* 0x000fc80000000020 */
[----:B------:R-:W-:Y:S02]  /*10050*/  DADD R30, R42, R44 ;  /* 0x000000002a1e7229 */ /* 0x000fe4000000002c */
[----:B------:R-:W-:-:S06]  /*10060*/  DFMA R48, R40, R46, R48 ;  /* 0x0000002e2830722b */ /* 0x000fcc0000000030 */
[----:B------:R-:W-:Y:S02]  /*10070*/  DMUL R36, R30, R38 ;  /* 0x000000261e247228 */ /* 0x000fe40000000000 */
[----:B------:R-:W-:Y:S02]  /*10080*/  DFMA R32, R34, R32, R48 ;  /* 0x000000202220722b */ /* 0x000fe40000000030 */
[----:B------:R-:W-:-:S04]  /*10090*/  DADD R42, R42, -R30 ;  /* 0x000000002a2a7229 */ /* 0x000fc8000000081e */
[----:B------:R-:W-:-:S04]  /*100a0*/  DFMA R46, R30, R38, -R36 ;  /* 0x000000261e2e722b */ /* 0x000fc80000000824 */
[----:B------:R-:W-:-:S04]  /*100b0*/  DADD R42, R44, R42 ;  /* 0x000000002c2a7229 */ /* 0x000fc8000000002a */
[----:B------:R-:W-:-:S08]  /*100c0*/  DFMA R32, R30, R32, R46 ;  /* 0x000000201e20722b */ /* 0x000fd0000000002e */
[----:B------:R-:W-:-:S08]  /*100d0*/  DFMA R32, R42, R38, R32 ;  /* 0x000000262a20722b */ /* 0x000fd00000000020 */
[----:B------:R-:W-:-:S08]  /*100e0*/  DADD R30, R36, R32 ;  /* 0x00000000241e7229 */ /* 0x000fd00000000020 */
[--C-:B------:R-:W-:Y:S02]  /*100f0*/  DADD R38, R34, R30.reuse ;  /* 0x0000000022267229 */ /* 0x100fe4000000001e */
[----:B------:R-:W-:-:S06]  /*10100*/  DADD R36, R36, -R30 ;  /* 0x0000000024247229 */ /* 0x000fcc000000081e */
[----:B------:R-:W-:Y:S02]  /*10110*/  DADD R34, R34, -R38 ;  /* 0x0000000022227229 */ /* 0x000fe40000000826 */
[----:B------:R-:W-:-:S06]  /*10120*/  DADD R36, R32, R36 ;  /* 0x0000000020247229 */ /* 0x000fcc0000000024 */
[----:B------:R-:W-:Y:S01]  /*10130*/  DADD R34, R30, R34 ;  /* 0x000000001e227229 */ /* 0x000fe20000000022 */
[C---:B------:R-:W-:Y:S02]  /*10140*/  VIADD R30, R15.reuse, 0xfffffc01 ;  /* 0xfffffc010f1e7836 */ /* 0x040fe40000000000 */
[----:B------:R-:W-:Y:S02]  /*10150*/  @P2 VIADD R30, R15, 0xfffffc02 ;  /* 0xfffffc020f1e2836 */ /* 0x000fe40000000000 */
[----:B------:R-:W-:-:S03]  /*10160*/  IMAD.MOV.U32 R31, RZ, RZ, 0x43300000 ;  /* 0x43300000ff1f7424 */ /* 0x000fc600078e00ff */
[----:B------:R-:W-:Y:S01]  /*10170*/  DADD R34, R36, R34 ;  /* 0x0000000024227229 */ /* 0x000fe20000000022 */
[----:B------:R-:W-:-:S06]  /*10180*/  LOP3.LUT R30, R30, 0x80000000, RZ, 0x3c, !PT ;  /* 0x800000001e1e7812 */ /* 0x000fcc00078e3cff */
[----:B------:R-:W-:Y:S01]  /*10190*/  DADD R32, R30, -UR6 ;  /* 0x800000061e207e29 */ /* 0x000fe20008000000 */
[----:B------:R-:W-:Y:S01]  /*101a0*/  UMOV UR6, 0xfefa39ef ;  /* 0xfefa39ef00067882 */ /* 0x000fe20000000000 */
[----:B------:R-:W-:Y:S01]  /*101b0*/  DADD R34, R40, R34 ;  /* 0x0000000028227229 */ /* 0x000fe20000000022 */
[----:B------:R-:W-:-:S07]  /*101c0*/  UMOV UR7, 0x3fe62e42 ;  /* 0x3fe62e4200077882 */ /* 0x000fce0000000000 */
[----:B------:R-:W-:-:S08]  /*101d0*/  DADD R30, R38, R34 ;  /* 0x00000000261e7229 */ /* 0x000fd00000000022 */
[--C-:B------:R-:W-:Y:S02]  /*101e0*/  DFMA R36, R32, UR6, R30.reuse ;  /* 0x0000000620247c2b */ /* 0x100fe4000800001e */
[----:B------:R-:W-:-:S06]  /*101f0*/  DADD R38, R38, -R30 ;  /* 0x0000000026267229 */ /* 0x000fcc000000081e */
[----:B------:R-:W-:Y:S02]  /*10200*/  DFMA R40, R32, -UR6, R36 ;  /* 0x8000000620287c2b */ /* 0x000fe40008000024 */
[----:B------:R-:W-:Y:S01]  /*10210*/  DADD R38, R34, R38 ;  /* 0x0000000022267229 */ /* 0x000fe20000000026 */
[----:B------:R-:W-:Y:S02]  /*10220*/  IMAD.MOV.U32 R34, RZ, RZ, 0x652b82fe ;  /* 0x652b82feff227424 */ /* 0x000fe400078e00ff */
[----:B------:R-:W-:-:S03]  /*10230*/  IMAD.MOV.U32 R35, RZ, RZ, 0x3ff71547 ;  /* 0x3ff71547ff237424 */ /* 0x000fc600078e00ff */
[----:B------:R-:W-:-:S08]  /*10240*/  DADD R40, -R30, R40 ;  /* 0x000000001e287229 */ /* 0x000fd00000000128 */
[----:B------:R-:W-:-:S08]  /*10250*/  DADD R38, R38, -R40 ;  /* 0x0000000026267229 */ /* 0x000fd00000000828 */
[----:B------:R-:W-:-:S08]  /*10260*/  DFMA R38, R32, UR12, R38 ;  /* 0x0000000c20267c2b */ /* 0x000fd00008000026 */
[----:B------:R-:W-:-:S08]  /*10270*/  DADD R30, R36, R38 ;  /* 0x00000000241e7229 */ /* 0x000fd00000000026 */
[----:B------:R-:W-:Y:S02]  /*10280*/  DADD R36, R36, -R30 ;  /* 0x0000000024247229 */ /* 0x000fe4000000081e */
[----:B------:R-:W-:-:S06]  /*10290*/  DMUL R32, R30, 2 ;  /* 0x400000001e207828 */ /* 0x000fcc0000000000 */
[----:B------:R-:W-:Y:S02]  /*102a0*/  DADD R36, R38, R36 ;  /* 0x0000000026247229 */ /* 0x000fe40000000024 */
[----:B------:R-:W-:-:S08]  /*102b0*/  DFMA R30, R30, 2, -R32 ;  /* 0x400000001e1e782b */ /* 0x000fd00000000820 */
[----:B------:R-:W-:-:S08]  /*102c0*/  DFMA R30, R36, 2, R30 ;  /* 0x40000000241e782b */ /* 0x000fd0000000001e */
[----:B------:R-:W-:-:S08]  /*102d0*/  DADD R38, R32, R30 ;  /* 0x0000000020267229 */ /* 0x000fd0000000001e */
[----:B------:R-:W-:Y:S02]  /*102e0*/  DFMA R40, R38, R34, 6.75539944105574400000e+15 ;  /* 0x433800002628742b */ /* 0x000fe40000000022 */
[----:B------:R-:W-:Y:S01]  /*102f0*/  FSETP.GEU.AND P1, PT, |R39|, 4.1917929649353027344, PT ;  /* 0x4086232b2700780b */ /* 0x000fe20003f2e200 */
[----:B------:R-:W-:-:S05]  /*10300*/  DADD R32, R32, -R38 ;  /* 0x0000000020207229 */ /* 0x000fca0000000826 */
[----:B------:R-:W-:-:S08]  /*10310*/  DADD R34, R40, -6.75539944105574400000e+15 ;  /* 0xc338000028227429 */ /* 0x000fd00000000000 */
[----:B------:R-:W-:Y:S01]  /*10320*/  DFMA R36, R34, -UR6, R38 ;  /* 0x8000000622247c2b */ /* 0x000fe20008000026 */
[----:B------:R-:W-:Y:S01]  /*10330*/  UMOV UR6, 0x3b39803f ;  /* 0x3b39803f00067882 */ /* 0x000fe20000000000 */
[----:B------:R-:W-:-:S06]  /*10340*/  UMOV UR7, 0x3c7abc9e ;  /* 0x3c7abc9e00077882 */ /* 0x000fcc0000000000 */
[----:B------:R-:W-:Y:S01]  /*10350*/  DFMA R36, R34, -UR6, R36 ;  /* 0x8000000622247c2b */ /* 0x000fe20008000024 */
[----:B------:R-:W-:Y:S01]  /*10360*/  UMOV UR6, 0x69ce2bdf ;  /* 0x69ce2bdf00067882 */ /* 0x000fe20000000000 */
[----:B------:R-:W-:Y:S01]  /*10370*/  IMAD.MOV.U32 R34, RZ, RZ, -0x35dec16 ;  /* 0xfca213eaff227424 */ /* 0x000fe200078e00ff */
[----:B------:R-:W-:Y:S01]  /*10380*/  UMOV UR7, 0x3e5ade15 ;  /* 0x3e5ade1500077882 */ /* 0x000fe20000000000 */
[----:B------:R-:W-:-:S06]  /*10390*/  IMAD.MOV.U32 R35, RZ, RZ, 0x3e928af3 ;  /* 0x3e928af3ff237424 */ /* 0x000fcc00078e00ff */
[----:B------:R-:W-:Y:S01]  /*103a0*/  DFMA R34, R36, UR6, R34 ;  /* 0x0000000624227c2b */ /* 0x000fe20008000022 */
[----:B------:R-:W-:Y:S01]  /*103b0*/  UMOV UR6, 0x62401315 ;  /* 0x6240131500067882 */ /* 0x000fe20000000000 */
[----:B------:R-:W-:-:S06]  /*103c0*/  UMOV UR7, 0x3ec71dee ;  /* 0x3ec71dee00077882 */ /* 0x000fcc0000000000 */
[----:B------:R-:W-:Y:S01]  /*103d0*/  DFMA R34, R36, R34, UR6 ;  /* 0x0000000624227e2b */ /* 0x000fe20008000022 */
        /* <DEDUP_REMOVED lines=20> */
[----:B------:R-:W-:-:S08]  /*10520*/  DFMA R34, R36, R34, UR6 ;  /* 0x0000000624227e2b */ /* 0x000fd00008000022 */
[----:B------:R-:W-:-:S08]  /*10530*/  DFMA R34, R36, R34, 1 ;  /* 0x3ff000002422742b */ /* 0x000fd00000000022 */
[----:B------:R-:W-:Y:S02]  /*10540*/  DFMA R34, R36, R34, 1 ;  /* 0x3ff000002422742b */ /* 0x000fe40000000022 */
[----:B------:R-:W-:-:S08]  /*10550*/  DADD R36, R30, R32 ;  /* 0x000000001e247229 */ /* 0x000fd00000000020 */
[----:B------:R-:W-:Y:S02]  /*10560*/  IMAD R31, R40, 0x100000, R35 ;  /* 0x00100000281f7824 */ /* 0x000fe400078e0223 */
[----:B------:R-:W-:Y:S01]  /*10570*/  IMAD.MOV.U32 R30, RZ, RZ, R34 ;  /* 0x000000ffff1e7224 */ /* 0x000fe200078e0022 */
[----:B------:R-:W-:Y:S06]  /*10580*/  @!P1 BRA `(.L_x_235) ;  /* 0x0000000000349947 */ /* 0x000fec0003800000 */
[----:B------:R-:W-:Y:S01]  /*10590*/  FSETP.GEU.AND P2, PT, |R39|, 4.2275390625, PT ;  /* 0x408748002700780b */ /* 0x000fe20003f4e200 */
[C---:B------:R-:W-:Y:S02]  /*105a0*/  DADD R30, R38.reuse, +INF ;  /* 0x7ff00000261e7429 */ /* 0x040fe40000000000 */
[----:B------:R-:W-:-:S08]  /*105b0*/  DSETP.GEU.AND P1, PT, R38, RZ, PT ;  /* 0x000000ff2600722a */ /* 0x000fd00003f2e000 */
[----:B------:R-:W-:Y:S02]  /*105c0*/  FSEL R30, R30, RZ, P1 ;  /* 0x000000ff1e1e7208 */ /* 0x000fe40000800000 */
[----:B------:R-:W-:Y:S01]  /*105d0*/  @!P2 LEA.HI R15, R40, R40, RZ, 0x1 ;  /* 0x00000028280fa211 */ /* 0x000fe200078f08ff */
[----:B------:R-:W-:Y:S01]  /*105e0*/  @!P2 IMAD.MOV.U32 R32, RZ, RZ, R34 ;  /* 0x000000ffff20a224 */ /* 0x000fe200078e0022 */
[----:B------:R-:W-:Y:S01]  /*105f0*/  FSEL R31, R31, RZ, P1 ;  /* 0x000000ff1f1f7208 */ /* 0x000fe20000800000 */
[----:B------:R-:W-:Y:S01]  /*10600*/  @!P2 IMAD.MOV.U32 R34, RZ, RZ, RZ ;  /* 0x000000ffff22a224 */ /* 0x000fe200078e00ff */
[----:B------:R-:W-:-:S05]  /*10610*/  @!P2 SHF.R.S32.HI R15, RZ, 0x1, R15 ;  /* 0x00000001ff0fa819 */ /* 0x000fca000001140f */
[----:B------:R-:W-:Y:S02]  /*10620*/  @!P2 IMAD.IADD R40, R40, 0x1, -R15 ;  /* 0x000000012828a824 */ /* 0x000fe400078e0a0f */
[----:B------:R-:W-:-:S03]  /*10630*/  @!P2 IMAD R33, R15, 0x100000, R35 ;  /* 0x001000000f21a824 */ /* 0x000fc600078e0223 */
[----:B------:R-:W-:-:S06]  /*10640*/  @!P2 LEA R35, R40, 0x3ff00000, 0x14 ;  /* 0x3ff000002823a811 */ /* 0x000fcc00078ea0ff */
[----:B------:R-:W-:-:S11]  /*10650*/  @!P2 DMUL R30, R32, R34 ;  /* 0x00000022201ea228 */ /* 0x000fd60000000000 */
.L_x_235:
[----:B------:R-:W-:Y:S01]  /*10660*/  DFMA R32, R36, R30, R30 ;  /* 0x0000001e2420722b */ /* 0x000fe2000000001e */
[----:B------:R-:W-:Y:S01]  /*10670*/  IMAD.MOV.U32 R15, RZ, RZ, 0x0 ;  /* 0x00000000ff0f7424 */ /* 0x000fe200078e00ff */
[----:B------:R-:W-:-:S08]  /*10680*/  DSETP.NEU.AND P1, PT, |R30|, +INF , PT ;  /* 0x7ff000001e00742a */ /* 0x000fd00003f2d200 */
[----:B------:R-:W-:Y:S02]  /*10690*/  FSEL R24, R30, R32, !P1 ;  /* 0x000000201e187208 */ /* 0x000fe40004800000 */
[----:B------:R-:W-:Y:S01]  /*106a0*/  FSEL R33, R31, R33, !P1 ;  /* 0x000000211f217208 */ /* 0x000fe20004800000 */
[----:B------:R-:W-:Y:S06]  /*106b0*/  RET.REL.NODEC R14 `(_Z6runGeo5Orbit6Poly1dS0_15OutputImageArrs14InputImageArrsii) ;  /* 0xfffffef80e507950 */ /* 0x000fec0003c3ffff */
        .type           $_Z6runGeo5Orbit6Poly1dS0_15OutputImageArrs14InputImageArrsii$__internal_trig_reduction_slowpathd,@function
        .size           $_Z6runGeo5Orbit6Poly1dS0_15OutputImageArrs14InputImageArrsii$__internal_trig_reduction_slowpathd,(.L_x_248 - $_Z6runGeo5Orbit6Poly1dS0_15OutputImageArrs14InputImageArrsii$__internal_trig_reduction_slowpathd)
$_Z6runGeo5Orbit6Poly1dS0_15OutputImageArrs14InputImageArrsii$__internal_trig_reduction_slowpathd:
[----:B------:R-:W-:Y:S01]  /*106c0*/  SHF.R.U32.HI R11, RZ, 0x14, R10 ;  /* 0x00000014ff0b7819 */ /* 0x000fe2000001160a */
[----:B------:R-:W-:Y:S02]  /*106d0*/  IMAD.MOV.U32 R6, RZ, RZ, R2 ;  /* 0x000000ffff067224 */ /* 0x000fe400078e0002 */
[----:B------:R-:W-:Y:S01]  /*106e0*/  IMAD.MOV.U32 R2, RZ, RZ, RZ ;  /* 0x000000ffff027224 */ /* 0x000fe200078e00ff */
[----:B------:R-:W-:-:S04]  /*106f0*/  LOP3.LUT R3, R11, 0x7ff, RZ, 0xc0, !PT ;  /* 0x000007ff0b037812 */ /* 0x000fc800078ec0ff */
[----:B------:R-:W-:-:S13]  /*10700*/  ISETP.NE.AND P0, PT, R3, 0x7ff, PT ;  /* 0x000007ff0300780c */ /* 0x000fda0003f05270 */
[----:B------:R-:W-:Y:S05]  /*10710*/  @!P0 BRA `(.L_x_236) ;  /* 0x0000000800448947 */ /* 0x000fea0003800000 */
[----:B------:R-:W-:Y:S01]  /*10720*/  VIADD R2, R3, 0xfffffc00 ;  /* 0xfffffc0003027836 */ /* 0x000fe20000000000 */
[----:B------:R-:W-:Y:S01]  /*10730*/  BSSY.RECONVERGENT B2, `(.L_x_237) ;  /* 0x000002e000027945 */ /* 0x000fe20003800200 */
[----:B------:R-:W-:-:S03]  /*10740*/  CS2R R22, SRZ ;  /* 0x0000000000167805 */ /* 0x000fc6000001ff00 */
[----:B------:R-:W-:Y:S02]  /*10750*/  SHF.R.U32.HI R12, RZ, 0x6, R2 ;  /* 0x00000006ff0c7819 */ /* 0x000fe40000011602 */
[----:B------:R-:W-:Y:S02]  /*10760*/  ISETP.GE.U32.AND P0, PT, R2, 0x80, PT ;  /* 0x000000800200780c */ /* 0x000fe40003f06070 */
[C---:B------:R-:W-:Y:S02]  /*10770*/  IADD3 R2, PT, PT, -R12.reuse, 0x13, RZ ;  /* 0x000000130c027810 */ /* 0x040fe40007ffe1ff */
[----:B------:R-:W-:Y:S02]  /*10780*/  IADD3 R3, PT, PT, -R12, 0xf, RZ ;  /* 0x0000000f0c037810 */ /* 0x000fe40007ffe1ff */
[----:B------:R-:W-:-:S04]  /*10790*/  SEL R14, R2, 0x12, P0 ;  /* 0x00000012020e7807 */ /* 0x000fc80000000000 */
[----:B------:R-:W-:-:S13]  /*107a0*/  ISETP.GE.AND P0, PT, R3, R14, PT ;  /* 0x0000000e0300720c */ /* 0x000fda0003f06270 */
[----:B------:R-:W-:Y:S05]  /*107b0*/  @P0 BRA `(.L_x_238) ;  /* 0x0000000000940947 */ /* 0x000fea0003800000 */
[----:B------:R-:W0:Y:S01]  /*107c0*/  LDC.64 R26, c[0x0][0x358] ;  /* 0x0000d600ff1a7b82 */ /* 0x000e220000000a00 */
[C---:B------:R-:W-:Y:S01]  /*107d0*/  SHF.L.U64.HI R2, R6.reuse, 0xb, R10 ;  /* 0x0000000b06027819 */ /* 0x040fe2000001020a */
[----:B------:R-:W-:Y:S01]  /*107e0*/  BSSY.RECONVERGENT B3, `(.L_x_239) ;  /* 0x0000021000037945 */ /* 0x000fe20003800200 */
[----:B------:R-:W-:Y:S01]  /*107f0*/  IMAD.SHL.U32 R13, R6, 0x800, RZ ;  /* 0x00000800060d7824 */ /* 0x000fe200078e00ff */
[----:B------:R-:W-:Y:S01]  /*10800*/  IADD3 R6, PT, PT, RZ, -R12, -R14 ;  /* 0x8000000cff067210 */ /* 0x000fe20007ffe80e */
[----:B------:R-:W-:Y:S01]  /*10810*/  IMAD.MOV.U32 R7, RZ, RZ, R3 ;  /* 0x000000ffff077224 */ /* 0x000fe200078e0003 */
[----:B------:R-:W-:Y:S01]  /*10820*/  CS2R R22, SRZ ;  /* 0x0000000000167805 */ /* 0x000fe2000001ff00 */
[----:B------:R-:W-:Y:S01]  /*10830*/  IMAD.MOV.U32 R8, RZ, RZ, RZ ;  /* 0x000000ffff087224 */ /* 0x000fe200078e00ff */
[----:B------:R-:W-:-:S07]  /*10840*/  LOP3.LUT R15, R2, 0x80000000, RZ, 0xfc, !PT ;  /* 0x80000000020f7812 */ /* 0x000fce00078efcff */
.L_x_240:
[----:B------:R-:W1:Y:S01]  /*10850*/  LDC.64 R2, c[0x4][RZ] ;  /* 0x01000000ff027b82 */ /* 0x000e620000000a00 */
[----:B0-----:R-:W-:Y:S02]  /*10860*/  R2UR UR4, R26 ;  /* 0x000000001a0472ca */ /* 0x001fe400000e0000 */
[----:B------:R-:W-:Y:S01]  /*10870*/  R2UR UR5, R27 ;  /* 0x000000001b0572ca */ /* 0x000fe200000e0000 */
[----:B-1----:R-:W-:-:S12]  /*10880*/  IMAD.WIDE R2, R7, 0x8, R2 ;  /* 0x0000000807027825 */ /* 0x002fd800078e0202 */
[----:B------:R-:W2:Y:S01]  /*10890*/  LDG.E.64.CONSTANT R2, desc[UR4][R2.64] ;  /* 0x0000000402027981 */ /* 0x000ea2000c1e9b00 */
[----:B------:R-:W-:Y:S02]  /*108a0*/  VIADD R6, R6, 0x1 ;  /* 0x0000000106067836 */ /* 0x000fe40000000000 */
[----:B------:R-:W-:Y:S02]  /*108b0*/  VIADD R7, R7, 0x1 ;  /* 0x0000000107077836 */ /* 0x000fe40000000000 */
[----:B--2---:R-:W-:-:S04]  /*108c0*/  IMAD.WIDE.U32 R4, P2, R2, R13, R22 ;  /* 0x0000000d02047225 */ /* 0x004fc80007840016 */
[----:B------:R-:W-:Y:S02]  /*108d0*/  IMAD R9, R2, R15, RZ ;  /* 0x0000000f02097224 */ /* 0x000fe400078e02ff */
[CC--:B------:R-:W-:Y:S02]  /*108e0*/  IMAD R22, R3.reuse, R13.reuse, RZ ;  /* 0x0000000d03167224 */ /* 0x0c0fe400078e02ff */
[----:B------:R-:W-:Y:S01]  /*108f0*/  IMAD.HI.U32 R23, R3, R13, RZ ;  /* 0x0000000d03177227 */ /* 0x000fe200078e00ff */
[----:B------:R-:W-:-:S03]  /*10900*/  IADD3 R5, P0, PT, R9, R5, RZ ;  /* 0x0000000509057210 */ /* 0x000fc60007f1e0ff */
[----:B------:R-:W-:Y:S01]  /*10910*/  IMAD R9, R8, 0x8, R1 ;  /* 0x0000000808097824 */ /* 0x000fe200078e0201 */
[----:B------:R-:W-:Y:S01]  /*10920*/  IADD3 R5, P1, PT, R22, R5, RZ ;  /* 0x0000000516057210 */ /* 0x000fe20007f3e0ff */
[----:B------:R-:W-:-:S04]  /*10930*/  IMAD.HI.U32 R22, R2, R15, RZ ;  /* 0x0000000f02167227 */ /* 0x000fc800078e00ff */
[----:B------:R-:W-:Y:S01]  /*10940*/  IMAD.X R2, RZ, RZ, R22, P2 ;  /* 0x000000ffff027224 */ /* 0x000fe200010e0616 */
[----:B------:R1:W-:Y:S01]  /*10950*/  STL.64 [R9], R4 ;  /* 0x0000000409007387 */ /* 0x0003e20000100a00 */
[----:B------:R-:W-:-:S03]  /*10960*/  IMAD.HI.U32 R24, R3, R15, RZ ;  /* 0x0000000f03187227 */ /* 0x000fc600078e00ff */
[----:B------:R-:W-:Y:S01]  /*10970*/  IADD3.X R2, P0, PT, R23, R2, RZ, P0, !PT ;  /* 0x0000000217027210 */ /* 0x000fe2000071e4ff */
[----:B------:R-:W-:Y:S02]  /*10980*/  IMAD R3, R3, R15, RZ ;  /* 0x0000000f03037224 */ /* 0x000fe400078e02ff */
[----:B------:R-:W-:-:S03]  /*10990*/  VIADD R8, R8, 0x1 ;  /* 0x0000000108087836 */ /* 0x000fc60000000000 */
[----:B------:R-:W-:Y:S01]  /*109a0*/  IADD3.X R22, P1, PT, R3, R2, RZ, P1, !PT ;  /* 0x0000000203167210 */ /* 0x000fe20000f3e4ff */
[----:B------:R-:W-:Y:S01]  /*109b0*/  IMAD.X R2, RZ, RZ, R24, P0 ;  /* 0x000000ffff027224 */ /* 0x000fe200000e0618 */
[----:B------:R-:W-:-:S03]  /*109c0*/  ISETP.NE.AND P0, PT, R6, -0xf, PT ;  /* 0xfffffff10600780c */ /* 0x000fc60003f05270 */
[----:B------:R-:W-:-:S10]  /*109d0*/  IMAD.X R23, RZ, RZ, R2, P1 ;  /* 0x000000ffff177224 */ /* 0x000fd400008e0602 */
[----:B-1----:R-:W-:Y:S05]  /*109e0*/  @P0 BRA `(.L_x_240) ;  /* 0xfffffffc00980947 */ /* 0x002fea000383ffff */
[----:B------:R-:W-:Y:S05]  /*109f0*/  BSYNC.RECONVERGENT B3 ;  /* 0x0000000000037941 */ /* 0x000fea0003800200 */
.L_x_239:
[----:B------:R-:W-:-:S07]  /*10a00*/  IMAD.MOV.U32 R3, RZ, RZ, R14 ;  /* 0x000000ffff037224 */ /* 0x000fce00078e000e */
.L_x_238:
[----:B------:R-:W-:Y:S05]  /*10a10*/  BSYNC.RECONVERGENT B2 ;  /* 0x0000000000027941 */ /* 0x000fea0003800200 */
.L_x_237:
[----:B------:R-:W-:Y:S01]  /*10a20*/  LOP3.LUT P0, R29, R11, 0x3f, RZ, 0xc0, !PT ;  /* 0x0000003f0b1d7812 */ /* 0x000fe2000780c0ff */
[----:B------:R-:W-:-:S04]  /*10a30*/  IMAD.IADD R2, R12, 0x1, R3 ;  /* 0x000000010c027824 */ /* 0x000fc800078e0203 */
[----:B------:R-:W-:-:S05]  /*10a40*/  IMAD.U32 R27, R2, 0x8, R1 ;  /* 0x00000008021b7824 */ /* 0x000fca00078e0001 */
[----:B------:R0:W-:Y:S04]  /*10a50*/  STL.64 [R27+-0x78], R22 ;  /* 0xffff88161b007387 */ /* 0x0001e80000100a00 */
[----:B------:R-:W2:Y:S04]  /*10a60*/  @P0 LDL.64 R4, [R1+0x8] ;  /* 0x0000080001040983 */ /* 0x000ea80000100a00 */
[----:B------:R-:W3:Y:S04]  /*10a70*/  LDL.64 R14, [R1+0x10] ;  /* 0x00001000010e7983 */ /* 0x000ee80000100a00 */
[----:B------:R-:W4:Y:S01]  /*10a80*/  LDL.64 R12, [R1+0x18] ;  /* 0x00001800010c7983 */ /* 0x000f220000100a00 */
[----:B------:R-:W-:Y:S01]  /*10a90*/  @P0 LOP3.LUT R2, R29, 0x3f, RZ, 0x3c, !PT ;  /* 0x0000003f1d020812 */ /* 0x000fe200078e3cff */
[----:B------:R-:W-:Y:S01]  /*10aa0*/  BSSY.RECONVERGENT B2, `(.L_x_241) ;  /* 0x0000034000027945 */ /* 0x000fe20003800200 */
[----:B--2---:R-:W-:-:S02]  /*10ab0*/  @P0 SHF.R.U64 R3, R4, 0x1, R5 ;  /* 0x0000000104030819 */ /* 0x004fc40000001205 */
[----:B------:R-:W-:Y:S02]  /*10ac0*/  @P0 SHF.R.U32.HI R5, RZ, 0x1, R5 ;  /* 0x00000001ff050819 */ /* 0x000fe40000011605 */
[CC--:B---3--:R-:W-:Y:S02]  /*10ad0*/  @P0 SHF.L.U32 R6, R14.reuse, R29.reuse, RZ ;  /* 0x0000001d0e060219 */ /* 0x0c8fe400000006ff */
[----:B------:R-:W-:Y:S02]  /*10ae0*/  @P0 SHF.R.U64 R3, R3, R2, R5 ;  /* 0x0000000203030219 */ /* 0x000fe40000001205 */
[--C-:B------:R-:W-:Y:S02]  /*10af0*/  @P0 SHF.R.U32.HI R11, RZ, 0x1, R15.reuse ;  /* 0x00000001ff0b0819 */ /* 0x100fe4000001160f */
[C-C-:B------:R-:W-:Y:S02]  /*10b00*/  @P0 SHF.R.U64 R9, R14.reuse, 0x1, R15.reuse ;  /* 0x000000010e090819 */ /* 0x140fe4000000120f */
[----:B------:R-:W-:-:S02]  /*10b10*/  @P0 SHF.L.U64.HI R7, R14, R29, R15 ;  /* 0x0000001d0e070219 */ /* 0x000fc4000001020f */
[-C--:B------:R-:W-:Y:S02]  /*10b20*/  @P0 SHF.R.U32.HI R4, RZ, R2.reuse, R5 ;  /* 0x00000002ff040219 */ /* 0x080fe40000011605 */
[----:B------:R-:W-:Y:S02]  /*10b30*/  @P0 LOP3.LUT R14, R6, R3, RZ, 0xfc, !PT ;  /* 0x00000003060e0212 */ /* 0x000fe400078efcff */
[-C--:B----4-:R-:W-:Y:S02]  /*10b40*/  @P0 SHF.L.U32 R5, R12, R29.reuse, RZ ;  /* 0x0000001d0c050219 */ /* 0x090fe400000006ff */
[----:B------:R-:W-:Y:S01]  /*10b50*/  @P0 SHF.R.U64 R8, R9, R2, R11 ;  /* 0x0000000209080219 */ /* 0x000fe2000000120b */
[----:B------:R-:W-:Y:S01]  /*10b60*/  IMAD.SHL.U32 R6, R14, 0x4, RZ ;  /* 0x000000040e067824 */ /* 0x000fe200078e00ff */
[----:B------:R-:W-:Y:S02]  /*10b70*/  @P0 LOP3.LUT R15, R7, R4, RZ, 0xfc, !PT ;  /* 0x00000004070f0212 */ /* 0x000fe400078efcff */
[----:B------:R-:W-:-:S02]  /*10b80*/  @P0 SHF.L.U64.HI R3, R12, R29, R13 ;  /* 0x0000001d0c030219 */ /* 0x000fc4000001020d */
[----:B------:R-:W-:Y:S02]  /*10b90*/  @P0 SHF.R.U32.HI R2, RZ, R2, R11 ;  /* 0x00000002ff020219 */ /* 0x000fe4000001160b */
[----:B------:R-:W-:Y:S02]  /*10ba0*/  @P0 LOP3.LUT R12, R5, R8, RZ, 0xfc, !PT ;  /* 0x00000008050c0212 */ /* 0x000fe400078efcff */
[----:B------:R-:W-:Y:S02]  /*10bb0*/  SHF.L.U64.HI R9, R14, 0x2, R15 ;  /* 0x000000020e097819 */ /* 0x000fe4000001020f */
[----:B------:R-:W-:Y:S02]  /*10bc0*/  @P0 LOP3.LUT R13, R3, R2, RZ, 0xfc, !PT ;  /* 0x00000002030d0212 */ /* 0x000fe400078efcff */
[----:B------:R-:W-:Y:S02]  /*10bd0*/  SHF.L.W.U32.HI R15, R15, 0x2, R12 ;  /* 0x000000020f0f7819 */ /* 0x000fe40000010e0c */
[----:B------:R-:W-:-:S02]  /*10be0*/  IADD3 RZ, P0, PT, RZ, -R6, RZ ;  /* 0x80000006ffff7210 */ /* 0x000fc40007f1e0ff */
[----:B------:R-:W-:Y:S02]  /*10bf0*/  LOP3.LUT R2, RZ, R9, RZ, 0x33, !PT ;  /* 0x00000009ff027212 */ /* 0x000fe400078e33ff */
[----:B------:R-:W-:Y:S02]  /*10c00*/  SHF.L.W.U32.HI R12, R12, 0x2, R13 ;  /* 0x000000020c0c7819 */ /* 0x000fe40000010e0d */
[----:B------:R-:W-:Y:S02]  /*10c10*/  LOP3.LUT R3, RZ, R15, RZ, 0x33, !PT ;  /* 0x0000000fff037212 */ /* 0x000fe400078e33ff */
[----:B------:R-:W-:Y:S02]  /*10c20*/  IADD3.X R2, P0, PT, RZ, R2, RZ, P0, !PT ;  /* 0x00000002ff027210 */ /* 0x000fe4000071e4ff */
[----:B------:R-:W-:Y:S02]  /*10c30*/  LOP3.LUT R5, RZ, R12, RZ, 0x33, !PT ;  /* 0x0000000cff057212 */ /* 0x000fe400078e33ff */
[----:B------:R-:W-:-:S02]  /*10c40*/  IADD3.X R4, P1, PT, RZ, R3, RZ, P0, !PT ;  /* 0x00000003ff047210 */ /* 0x000fc4000073e4ff */
[----:B------:R-:W-:-:S03]  /*10c50*/  ISETP.GT.U32.AND P2, PT, R15, -0x1, PT ;  /* 0xffffffff0f00780c */ /* 0x000fc60003f44070 */
[----:B------:R-:W-:Y:S01]  /*10c60*/  IMAD.X R5, RZ, RZ, R5, P1 ;  /* 0x000000ffff057224 */ /* 0x000fe200008e0605 */
[----:B------:R-:W-:-:S04]  /*10c70*/  ISETP.GT.AND.EX P0, PT, R12, -0x1, PT, P2 ;  /* 0xffffffff0c00780c */ /* 0x000fc80003f04320 */
[----:B------:R-:W-:Y:S02]  /*10c80*/  SEL R8, R12, R5, P0 ;  /* 0x000000050c087207 */ /* 0x000fe40000000000 */
[----:B------:R-:W-:Y:S02]  /*10c90*/  SEL R7, R15, R4, P0 ;  /* 0x000000040f077207 */ /* 0x000fe40000000000 */
[----:B------:R-:W-:Y:S02]  /*10ca0*/  ISETP.NE.U32.AND P1, PT, R8, RZ, PT ;  /* 0x000000ff0800720c */ /* 0x000fe40003f25070 */
[----:B------:R-:W-:Y:S02]  /*10cb0*/  SEL R9, R9, R2, P0 ;  /* 0x0000000209097207 */ /* 0x000fe40000000000 */
[----:B------:R-:W-:Y:S01]  /*10cc0*/  SEL R3, R7, R8, !P1 ;  /* 0x0000000807037207 */ /* 0x000fe20004800000 */
[----:B------:R-:W-:-:S05]  /*10cd0*/  @!P0 IMAD.MOV R6, RZ, RZ, -R6 ;  /* 0x000000ffff068224 */ /* 0x000fca00078e0a06 */
[----:B------:R-:W1:Y:S02]  /*10ce0*/  FLO.U32 R3, R3 ;  /* 0x0000000300037300 */ /* 0x000e6400000e0000 */
[C---:B-1----:R-:W-:Y:S02]  /*10cf0*/  IADD3 R4, PT, PT, -R3.reuse, 0x1f, RZ ;  /* 0x0000001f03047810 */ /* 0x042fe40007ffe1ff */
[----:B------:R-:W-:-:S03]  /*10d00*/  IADD3 R5, PT, PT, -R3, 0x3f, RZ ;  /* 0x0000003f03057810 */ /* 0x000fc60007ffe1ff */
[----:B------:R-:W-:-:S05]  /*10d10*/  @P1 IMAD.MOV R5, RZ, RZ, R4 ;  /* 0x000000ffff051224 */ /* 0x000fca00078e0204 */
[----:B------:R-:W-:-:S13]  /*10d20*/  ISETP.NE.AND P1, PT, R5, RZ, PT ;  /* 0x000000ff0500720c */ /* 0x000fda0003f25270 */
[----:B0-----:R-:W-:Y:S05]  /*10d30*/  @!P1 BRA `(.L_x_242) ;  /* 0x0000000000289947 */ /* 0x001fea0003800000 */
[C---:B------:R-:W-:Y:S02]  /*10d40*/  LOP3.LUT R2, R5.reuse, 0x3f, RZ, 0xc0, !PT ;  /* 0x0000003f05027812 */ /* 0x040fe400078ec0ff */
[--C-:B------:R-:W-:Y:S02]  /*10d50*/  SHF.R.U64 R4, R6, 0x1, R9.reuse ;  /* 0x0000000106047819 */ /* 0x100fe40000001209 */
[----:B------:R-:W-:Y:S02]  /*10d60*/  SHF.R.U32.HI R6, RZ, 0x1, R9 ;  /* 0x00000001ff067819 */ /* 0x000fe40000011609 */
[----:B------:R-:W-:Y:S02]  /*10d70*/  LOP3.LUT R3, R5, 0x3f, RZ, 0xc, !PT ;  /* 0x0000003f05037812 */ /* 0x000fe400078e0cff */
[CC--:B------:R-:W-:Y:S02]  /*10d80*/  SHF.L.U64.HI R8, R7.reuse, R2.reuse, R8 ;  /* 0x0000000207087219 */ /* 0x0c0fe40000010208 */
[----:B------:R-:W-:-:S02]  /*10d90*/  SHF.L.U32 R7, R7, R2, RZ ;  /* 0x0000000207077219 */ /* 0x000fc400000006ff */
[-CC-:B------:R-:W-:Y:S02]  /*10da0*/  SHF.R.U64 R2, R4, R3.reuse, R6.reuse ;  /* 0x0000000304027219 */ /* 0x180fe40000001206 */
[----:B------:R-:W-:Y:S02]  /*10db0*/  SHF.R.U32.HI R3, RZ, R3, R6 ;  /* 0x00000003ff037219 */ /* 0x000fe40000011606 */
[----:B------:R-:W-:Y:S02]  /*10dc0*/  LOP3.LUT R7, R7, R2, RZ, 0xfc, !PT ;  /* 0x0000000207077212 */ /* 0x000fe400078efcff */
[----:B------:R-:W-:-:S07]  /*10dd0*/  LOP3.LUT R8, R8, R3, RZ, 0xfc, !PT ;  /* 0x0000000308087212 */ /* 0x000fce00078efcff */
.L_x_242:
[----:B------:R-:W-:Y:S05]  /*10de0*/  BSYNC.RECONVERGENT B2 ;  /* 0x0000000000027941 */ /* 0x000fea0003800200 */
.L_x_241:
[----:B------:R-:W-:Y:S01]  /*10df0*/  IMAD.WIDE.U32 R14, R7, 0x2168c235, RZ ;  /* 0x2168c235070e7825 */ /* 0x000fe200078e00ff */
[----:B------:R-:W-:-:S03]  /*10e00*/  SHF.R.U32.HI R13, RZ, 0x1e, R13 ;  /* 0x0000001eff0d7819 */ /* 0x000fc6000001160d */
[----:B------:R-:W-:Y:S01]  /*10e10*/  IMAD.MOV.U32 R2, RZ, RZ, R15 ;  /* 0x000000ffff027224 */ /* 0x000fe200078e000f */
[----:B------:R-:W-:Y:S01]  /*10e20*/  IADD3 RZ, P1, PT, R14, R14, RZ ;  /* 0x0000000e0eff7210 */ /* 0x000fe20007f3e0ff */
[----:B------:R-:W-:Y:S02]  /*10e30*/  IMAD.MOV.U32 R3, RZ, RZ, RZ ;  /* 0x000000ffff037224 */ /* 0x000fe400078e00ff */
[----:B------:R-:W-:-:S04]  /*10e40*/  IMAD.HI.U32 R4, R8, -0x36f0255e, RZ ;  /* 0xc90fdaa208047827 */ /* 0x000fc800078e00ff */
[----:B------:R-:W-:-:S04]  /*10e50*/  IMAD.WIDE.U32 R2, R7, -0x36f0255e, R2 ;  /* 0xc90fdaa207027825 */ /* 0x000fc800078e0002 */
[C---:B------:R-:W-:Y:S02]  /*10e60*/  IMAD R7, R8.reuse, -0x36f0255e, RZ ;  /* 0xc90fdaa208077824 */ /* 0x040fe400078e02ff */
[----:B------:R-:W-:-:S04]  /*10e70*/  IMAD.WIDE.U32 R2, P2, R8, 0x2168c235, R2 ;  /* 0x2168c23508027825 */ /* 0x000fc80007840002 */
[----:B------:R-:W-:Y:S01]  /*10e80*/  IMAD.X R4, RZ, RZ, R4, P2 ;  /* 0x000000ffff047224 */ /* 0x000fe200010e0604 */
[----:B------:R-:W-:Y:S02]  /*10e90*/  IADD3 R3, P2, PT, R7, R3, RZ ;  /* 0x0000000307037210 */ /* 0x000fe40007f5e0ff */
[----:B------:R-:W-:Y:S02]  /*10ea0*/  IADD3.X RZ, P1, PT, R2, R2, RZ, P1, !PT ;  /* 0x0000000202ff7210 */ /* 0x000fe40000f3e4ff */
[C---:B------:R-:W-:Y:S01]  /*10eb0*/  ISETP.GT.U32.AND P3, PT, R3.reuse, RZ, PT ;  /* 0x000000ff0300720c */ /* 0x040fe20003f64070 */
[----:B------:R-:W-:Y:S01]  /*10ec0*/  IMAD.X R4, RZ, RZ, R4, P2 ;  /* 0x000000ffff047224 */ /* 0x000fe200010e0604 */
[----:B------:R-:W-:-:S04]  /*10ed0*/  IADD3.X R2, P2, PT, R3, R3, RZ, P1, !PT ;  /* 0x0000000303027210 */ /* 0x000fc80000f5e4ff */
[C---:B------:R-:W-:Y:S01]  /*10ee0*/  ISETP.GT.AND.EX P1, PT, R4.reuse, RZ, PT, P3 ;  /* 0x000000ff0400720c */ /* 0x040fe20003f24330 */
[----:B------:R-:W-:-:S03]  /*10ef0*/  IMAD.X R7, R4, 0x1, R4, P2 ;  /* 0x0000000104077824 */ /* 0x000fc600010e0604 */
[----:B------:R-:W-:Y:S02]  /*10f00*/  SEL R2, R2, R3, P1 ;  /* 0x0000000302027207 */ /* 0x000fe40000800000 */
[----:B------:R-:W-:Y:S02]  /*10f10*/  SEL R7, R7, R4, P1 ;  /* 0x0000000407077207 */ /* 0x000fe40000800000 */
[----:B------:R-:W-:Y:S02]  /*10f20*/  IADD3 R2, P2, PT, R2, 0x1, RZ ;  /* 0x0000000102027810 */ /* 0x000fe40007f5e0ff */
[----:B------:R-:W-:Y:S02]  /*10f30*/  SEL R4, RZ, 0xffffffff, !P1 ;  /* 0xffffffffff047807 */ /* 0x000fe40004800000 */
[----:B------:R-:W-:Y:S01]  /*10f40*/  LOP3.LUT P1, R3, R10, 0x80000000, RZ, 0xc0, !PT ;  /* 0x800000000a037812 */ /* 0x000fe2000782c0ff */
[----:B------:R-:W-:Y:S02]  /*10f50*/  IMAD.X R7, RZ, RZ, R7, P2 ;  /* 0x000000ffff077224 */ /* 0x000fe400010e0607 */
[----:B------:R-:W-:Y:S01]  /*10f60*/  IMAD.IADD R4, R4, 0x1, -R5 ;  /* 0x0000000104047824 */ /* 0x000fe200078e0a05 */
[----:B------:R-:W-:-:S02]  /*10f70*/  @!P0 LOP3.LUT R3, R3, 0x80000000, RZ, 0x3c, !PT ;  /* 0x8000000003038812 */ /* 0x000fc400078e3cff */
[----:B------:R-:W-:Y:S01]  /*10f80*/  SHF.R.U64 R2, R2, 0xa, R7 ;  /* 0x0000000a02027819 */ /* 0x000fe20000001207 */
[----:B------:R-:W-:-:S03]  /*10f90*/  IMAD.SHL.U32 R4, R4, 0x100000, RZ ;  /* 0x0010000004047824 */ /* 0x000fc600078e00ff */
[----:B------:R-:W-:-:S04]  /*10fa0*/  IADD3 R2, P2, PT, R2, 0x1, RZ ;  /* 0x0000000102027810 */ /* 0x000fc80007f5e0ff */
[----:B------:R-:W-:-:S04]  /*10fb0*/  LEA.HI.X R7, R7, RZ, RZ, 0x16, P2 ;  /* 0x000000ff07077211 */ /* 0x000fc800010fb4ff */
[--C-:B------:R-:W-:Y:S02]  /*10fc0*/  SHF.R.U64 R2, R2, 0x1, R7.reuse ;  /* 0x0000000102027819 */ /* 0x100fe40000001207 */
[----:B------:R-:W-:Y:S02]  /*10fd0*/  SHF.R.U32.HI R5, RZ, 0x1, R7 ;  /* 0x00000001ff057819 */ /* 0x000fe40000011607 */
[----:B------:R-:W-:Y:S02]  /*10fe0*/  IADD3 R6, P2, P3, RZ, RZ, R2 ;  /* 0x000000ffff067210 */ /* 0x000fe40007b5e002 */
[----:B------:R-:W-:Y:S02]  /*10ff0*/  LEA.HI R2, R12, R13, RZ, 0x1 ;  /* 0x0000000d0c027211 */ /* 0x000fe400078f08ff */
[----:B------:R-:W-:-:S03]  /*11000*/  IADD3.X R4, PT, PT, R4, 0x3fe00000, R5, P2, P3 ;  /* 0x3fe0000004047810 */ /* 0x000fc600017e6405 */
[----:B------:R-:W-:Y:S01]  /*11010*/  @P1 IMAD.MOV R2, RZ, RZ, -R2 ;  /* 0x000000ffff021224 */ /* 0x000fe200078e0a02 */
[----:B------:R-:W-:-:S07]  /*11020*/  LOP3.LUT R10, R4, R3, RZ, 0xfc, !PT ;  /* 0x00000003040a7212 */ /* 0x000fce00078efcff */
.L_x_236:
[----:B------:R-:W-:Y:S02]  /*11030*/  IMAD.MOV.U32 R4, RZ, RZ, R25 ;  /* 0x000000ffff047224 */ /* 0x000fe400078e0019 */
[----:B------:R-:W-:Y:S02]  /*11040*/  IMAD.MOV.U32 R5, RZ, RZ, 0x0 ;  /* 0x00000000ff057424 */ /* 0x000fe400078e00ff */
[----:B------:R-:W-:Y:S02]  /*11050*/  IMAD.MOV.U32 R24, RZ, RZ, R2 ;  /* 0x000000ffff187224 */ /* 0x000fe400078e0002 */
[----:B------:R-:W-:Y:S02]  /*11060*/  IMAD.MOV.U32 R2, RZ, RZ, R6 ;  /* 0x000000ffff027224 */ /* 0x000fe400078e0006 */
[----:B------:R-:W-:Y:S01]  /*11070*/  IMAD.MOV.U32 R3, RZ, RZ, R10 ;  /* 0x000000ffff037224 */ /* 0x000fe200078e000a */
[----:B------:R-:W-:Y:S06]  /*11080*/  RET.REL.NODEC R4 `(_Z6runGeo5Orbit6Poly1dS0_15OutputImageArrs14InputImageArrsii) ;  /* 0xfffffeec04dc7950 */ /* 0x000fec0003c3ffff */
.L_x_243:
[----:B------:R-:W-:-:S00]  /*11090*/  BRA `(.L_x_243) ;  /* 0xfffffffc00fc7947 */ /* 0x000fc0000383ffff */
[----:B------:R-:W-:-:S00]  /*110a0*/  NOP ;  /* 0x0000000000007918 */ /* 0x000fc00000000000 */
        /* <DEDUP_REMOVED lines=13> */
.L_x_248:


//--------------------- .nv.global.init           --------------------------
	.section	.nv.global.init,"aw",@progbits
	.align	16
.nv.global.init:
	.type		__cudart_sin_cos_coeffs,@object
	.size		__cudart_sin_cos_coeffs,(__cudart_i2opi_d - __cudart_sin_cos_coeffs)
__cudart_sin_cos_coeffs:
        /*0000*/ 	.byte	0x46, 0xd2, 0xb0, 0x2c, 0xf1, 0xe5, 0x5a, 0xbe, 0x92, 0xe3, 0xac, 0x69, 0xe3, 0x1d, 0xc7, 0x3e
        /*0010*/ 	.byte	0xa1, 0x62, 0xdb, 0x19, 0xa0, 0x01, 0x2a, 0xbf, 0x18, 0x08, 0x11, 0x11, 0x11, 0x11, 0x81, 0x3f
        /*0020*/ 	.byte	0x54, 0x55, 0x55, 0x55, 0x55, 0x55, 0xc5, 0xbf, 0x00, 0x00, 0x00, 0x00, 0x00, 0x00, 0x00, 0x00
        /*0030*/ 	.byte	0x00, 0x00, 0x00, 0x00, 0x00, 0x00, 0x00, 0x00, 0x64, 0x81, 0xfd, 0x20, 0x83, 0xff, 0xa8, 0xbd
        /*0040*/ 	.byte	0x28, 0x85, 0xef, 0xc1, 0xa7, 0xee, 0x21, 0x3e, 0xd9, 0xe6, 0x06, 0x8e, 0x4f, 0x7e, 0x92, 0xbe
        /*0050*/ 	.byte	0xe9, 0xbc, 0xdd, 0x19, 0xa0, 0x01, 0xfa, 0x3e, 0x47, 0x5d, 0xc1, 0x16, 0x6c, 0xc1, 0x56, 0xbf
        /*0060*/ 	.byte	0x51, 0x55, 0x55, 0x55, 0x55, 0x55, 0xa5, 0x3f, 0x00, 0x00, 0x00, 0x00, 0x00, 0x00, 0xe0, 0xbf
        /*0070*/ 	.byte	0x00, 0x00, 0x00, 0x00, 0x00, 0x00, 0xf0, 0x3f, 0x00, 0x00, 0x00, 0x00, 0x00, 0x00, 0x00, 0x00
	.type		__cudart_i2opi_d,@object
	.size		__cudart_i2opi_d,(.L_2 - __cudart_i2opi_d)
__cudart_i2opi_d:
        /* <DEDUP_REMOVED lines=9> */
.L_2:


//--------------------- .nv.shared.reserved.0     --------------------------
	.section	.nv.shared.reserved.0,"aw",@nobits
	.weak		__nv_reservedSMEM_offset_0_alias
	.size		__nv_reservedSMEM_offset_0_alias, 0, 64
	.other		__nv_reservedSMEM_offset_0_alias,@"STO_CUDA_RESERVED_SHARED STV_DEFAULT"
__nv_reservedSMEM_offset_0_alias:
	.zero		0
	.zero		64


//--------------------- .nv.constant0._Z6runGeo5Orbit6Poly1dS0_15OutputImageArrs14InputImageArrsii --------------------------
	.section	.nv.constant0._Z6runGeo5Orbit6Poly1dS0_15OutputImageArrs14InputImageArrsii,"a",@progbits
	.sectionflags	@""
	.align	4
.nv.constant0._Z6runGeo5Orbit6Poly1dS0_15OutputImageArrs14InputImageArrsii:
	.zero		1040


//--------------------- SYMBOLS --------------------------

	.type		.nv.reservedSmem.offset0,@object
	.size		.nv.reservedSmem.offset0,0x4
